// cutlass_sweep.examples — 61_hopper_gemm_with_topk_and_softmax/61_hopper_gemm_with_topk_and_softmax.cu @ arch=sm_90
// __CUTLASS_EXAMPLE_DIR__=61_hopper_gemm_with_topk_and_softmax
/***************************************************************************************************
 * Copyright (c) 2024 - 2025 NVIDIA CORPORATION & AFFILIATES. All rights reserved.
 * SPDX-License-Identifier: BSD-3-Clause
 *
 * Redistribution and use in source and binary forms, with or without
 * modification, are permitted provided that the following conditions are met:
 *
 * 1. Redistributions of source code must retain the above copyright notice, this
 * list of conditions and the following disclaimer.
 *
 * 2. Redistributions in binary form must reproduce the above copyright notice,
 * this list of conditions and the following disclaimer in the documentation
 * and/or other materials provided with the distribution.
 *
 * 3. Neither the name of the copyright holder nor the names of its
 * contributors may be used to endorse or promote products derived from
 * this software without specific prior written permission.
 *
 * THIS SOFTWARE IS PROVIDED BY THE COPYRIGHT HOLDERS AND CONTRIBUTORS "AS IS"
 * AND ANY EXPRESS OR IMPLIED WARRANTIES, INCLUDING, BUT NOT LIMITED TO, THE
 * IMPLIED WARRANTIES OF MERCHANTABILITY AND FITNESS FOR A PARTICULAR PURPOSE ARE
 * DISCLAIMED. IN NO EVENT SHALL THE COPYRIGHT HOLDER OR CONTRIBUTORS BE LIABLE
 * FOR ANY DIRECT, INDIRECT, INCIDENTAL, SPECIAL, EXEMPLARY, OR CONSEQUENTIAL
 * DAMAGES (INCLUDING, BUT NOT LIMITED TO, PROCUREMENT OF SUBSTITUTE GOODS OR
 * SERVICES; LOSS OF USE, DATA, OR PROFITS; OR BUSINESS INTERRUPTION) HOWEVER
 * CAUSED AND ON ANY THEORY OF LIABILITY, WHETHER IN CONTRACT, STRICT LIABILITY,
 * OR TORT (INCLUDING NEGLIGENCE OR OTHERWISE) ARISING IN ANY WAY OUT OF THE USE
 * OF THIS SOFTWARE, EVEN IF ADVISED OF THE POSSIBILITY OF SUCH DAMAGE.
 *
 **************************************************************************************************/

/*! \file
    \brief  Hopper GEMM + Top-K + Softmax fusion

    This example illustrates how to use the LinCombTopKSoftmaxCol EVT node to fuse
    Top-K and Softmax into the GEMM epilogue, with certain assumptions made.

    Those assumptions are as:
      1. Fusion is over the N dimension.
      2. Top-K value is static (meaning multiple kernels have to be compiled to support 
         different values.)
         * NOTE: Only K=2 and K=4 cases are performance-optimized and enabled by default.
           There is also a generic sort that supports all K values greater than 1, but it can lead to serious performance implications to the underlying kernel.
           If necessary, users can simply remove the K==2 || K ==4 assertion under cutlass/epilogue/fusion/sm90_visitor_topk_softmax.hpp, and the generic sort will automatically be used for all other Ks.
      3. The GEMM tile shape along N is greater than or equal to problem size
         along N.


    The example runs the fused GEMM kernel, along with a standard unfused host reference, and
    manually performs Top-K and softmax, and compares the error between tensors.

    Note that some numerical error (smaller than 1e-5) is to be expected, but this is true
    in most efficient reduction kernels, because floating point addition is not necessarily
    associative.
*/

#include <iostream>

#include "cutlass/cutlass.h"
#include "cutlass/numeric_types.h"

#include "cute/tensor.hpp"
#include "cutlass/tensor_ref.h"
#include "cutlass/gemm/dispatch_policy.hpp"
#include "cutlass/gemm/collective/collective_builder.hpp"
#include "cutlass/gemm/device/gemm_universal_adapter.h"
#include "cutlass/gemm/kernel/gemm_universal.hpp"
#include "cutlass/epilogue/dispatch_policy.hpp"
#include "cutlass/epilogue/collective/collective_builder.hpp"

#include "cutlass/util/command_line.h"
#include "cutlass/util/distribution.h"
#include "cutlass/util/host_tensor.h"
#include "cutlass/util/packed_stride.hpp"
#include "cutlass/util/tensor_view_io.h"
#include "cutlass/util/reference/host/error_metrics.h"
#include "cutlass/util/reference/host/tensor_fill.h"
#include "cutlass/util/reference/host/tensor_copy.h"
#include "cutlass/util/reference/host/tensor_compare.h"
#include "cutlass/util/reference/host/tensor_norm.h"
#include "cutlass/util/reference/host/gett.hpp"


#include "helper.h"

using namespace cute;

#if defined(CUTLASS_ARCH_MMA_SM90_SUPPORTED)

static constexpr int TopK = 2;
static constexpr bool EnableTopKSoftmax = TopK > 1;

/////////////////////////////////////////////////////////////////////////////////////////////////
/// GEMM kernel configurations
/////////////////////////////////////////////////////////////////////////////////////////////////

// A matrix configuration
using         ElementA    = cutlass::half_t;                                // Element type for A matrix operand
using         LayoutA     = cutlass::layout::RowMajor;                      // Layout type for A matrix operand
constexpr int AlignmentA  = 128 / cutlass::sizeof_bits<ElementA>::value;    // Memory access granularity/alignment of A matrix in units of elements (up to 16 bytes)

// B matrix configuration
using         ElementB    = cutlass::half_t;                                // Element type for B matrix operand
using         LayoutB     = cutlass::layout::ColumnMajor;                   // Layout type for B matrix operand
constexpr int AlignmentB  = 128 / cutlass::sizeof_bits<ElementB>::value;    // Memory access granularity/alignment of B matrix in units of elements (up to 16 bytes)

// C matrix configuration
using         ElementC    = void;
using         LayoutC     = cutlass::layout::RowMajor;
constexpr int AlignmentC  = 1;

// D matrix configuration
using         ElementD    = cutlass::half_t;                                // Element type for C and D matrix operands
using         LayoutD     = cutlass::layout::RowMajor;                      // Layout type for output
constexpr int AlignmentD  = 128 / cutlass::sizeof_bits<ElementD>::value;    // Memory access granularity/alignment of output in units of elements (up to 16 bytes)

// Core kernel configurations
using ElementAccumulator  = float;                                          // Element type for internal accumulation
using ElementCompute      = float;                                          // Element type for epilogue computation
using ArchTag             = cutlass::arch::Sm90;                            // Tag indicating the minimum SM that supports the intended feature
using OperatorClass       = cutlass::arch::OpClassTensorOp;                 // Operator class tag
using TileShape           = Shape<_64,_64,_128>;                            // Threadblock-level tile size
using ClusterShape        = Shape<_1,_1,_1>;                                // Shape of the threadblocks in a cluster
using KernelSchedule      = cutlass::gemm::KernelTmaWarpSpecialized;
using EpilogueSchedule    = cutlass::epilogue::TmaWarpSpecialized;

// Top-K + Softmax fusion operation
using FusionOperation     = std::conditional_t<EnableTopKSoftmax,
  typename cutlass::epilogue::fusion::LinCombTopKSoftmaxCol<TopK, ElementD, ElementCompute>,
  typename cutlass::epilogue::fusion::LinearCombination<ElementD, ElementCompute, ElementC, ElementCompute>
>;

// The fusion op only allows for epilogue tiles matching the mainloop tile.
using EpilogueTileType    = decltype(cute::take<0,2>(TileShape{}));

using CollectiveEpilogue = typename cutlass::epilogue::collective::CollectiveBuilder<
    ArchTag, OperatorClass,
    TileShape, ClusterShape,
    EpilogueTileType,
    ElementAccumulator, ElementCompute,
    ElementC, LayoutC, AlignmentC,
    ElementD, LayoutD, AlignmentD,
    EpilogueSchedule,
    FusionOperation
  >::CollectiveOp;

using CollectiveMainloop = typename cutlass::gemm::collective::CollectiveBuilder<
    ArchTag, OperatorClass,
    ElementA, LayoutA, AlignmentA,
    ElementB, LayoutB, AlignmentB,
    ElementAccumulator,
    TileShape, ClusterShape,
    cutlass::gemm::collective::StageCountAutoCarveout<
      static_cast<int>(sizeof(typename CollectiveEpilogue::SharedStorage))
    >,
    KernelSchedule
  >::CollectiveOp;

using GemmKernel = cutlass::gemm::kernel::GemmUniversal<
    Shape<int,int,int,int>, // Indicates ProblemShape
    CollectiveMainloop,
    CollectiveEpilogue
>;

using Gemm = cutlass::gemm::device::GemmUniversalAdapter<GemmKernel>;

// Extract information from Gemm kernel.
using EpilogueOutputOp  = typename Gemm::EpilogueOutputOp;
using ElementScalar     = typename EpilogueOutputOp::ElementScalar;

using StrideA = typename Gemm::GemmKernel::StrideA;
using StrideB = typename Gemm::GemmKernel::StrideB;
using StrideD = typename Gemm::GemmKernel::StrideD;

/// Initialization
StrideA stride_A;
StrideB stride_B;
StrideD stride_D;
uint64_t seed;

cutlass::HostTensor<ElementA  , LayoutA  > tensor_A;
cutlass::HostTensor<ElementB  , LayoutB  > tensor_B;
cutlass::HostTensor<ElementD  , LayoutD  > tensor_D;
cutlass::HostTensor<ElementD  , LayoutD  > tensor_ref_D;

using LayoutScalar = cutlass::layout::PackedVectorLayout;

#endif // defined(CUTLASS_ARCH_MMA_SM90_SUPPORTED)

/////////////////////////////////////////////////////////////////////////////////////////////////
/// Testbed utility types
/////////////////////////////////////////////////////////////////////////////////////////////////

// Command line options parsing
struct Options {

  bool help = false;

  int iterations = 1000;
  int m = 16, n = 8, k = 64, l = 1;
  double eps = 1e-5;

  // Parses the command line
  void parse(int argc, char const **args) {
    cutlass::CommandLine cmd(argc, args);

    if (cmd.check_cmd_line_flag("help")) {
      help = true;
      return;
    }

    cmd.get_cmd_line_argument("m", m);
    cmd.get_cmd_line_argument("n", n);
    cmd.get_cmd_line_argument("k", k);
    cmd.get_cmd_line_argument("l", l);
    cmd.get_cmd_line_argument("iterations", iterations);
    cmd.get_cmd_line_argument("eps", eps);
  }

  /// Prints the usage statement.
  std::ostream & print_usage(std::ostream &out) const {

    out << "61_hopper_gemm_with_topk_and_softmax\n\n"
      << "  Hopper FP8 GEMM with Top-K and softmax fusion.\n\n"
      << "Options:\n\n"
      << "  --help                      If specified, displays this usage statement\n\n"
      << "  --m=<int>                   Sets the M extent of the GEMM\n"
      << "  --n=<int>                   Sets the N extent of the GEMM\n"
      << "  --k=<int>                   Sets the K extent of the GEMM\n"
      << "  --l=<int>                   Sets the l extent (batch) of the GEMM\n"
      << "  --iterations=<int>          Number of profiling iterations to perform.\n\n"
      << "  --eps=<float>               Threshold of numerical verification. Default: 1e-5.\n\n";

    out
      << "\n\nExamples:\n\n"
      << "$ " << "61_hopper_gemm_with_topk_and_softmax" << " --m=16 --n=8 --k=1024 \n\n";

    return out;
  }

  /// Compute performance in GFLOP/s
  double gflops(double runtime_s) const
  {
    // Two flops per multiply-add
    uint64_t flop = uint64_t(2) * m * n * k;
    double gflop = double(flop) / double(1.0e9);
    return gflop / runtime_s;
  }

  float alpha() const {
    return 1.f / static_cast<float>(k);
  }
};

/// Result structure
struct Result {
  double avg_runtime_ms;
  double gflops;
  cutlass::Status status;
  cudaError_t error;
  bool passed;

  Result(
    double avg_runtime_ms = 0,
    double gflops = 0,
    cutlass::Status status = cutlass::Status::kSuccess,
    cudaError_t error = cudaSuccess)
  :
    avg_runtime_ms(avg_runtime_ms), gflops(gflops), status(status), error(error), passed(false)
  {}

};

#if defined(CUTLASS_ARCH_MMA_SM90_SUPPORTED)

/////////////////////////////////////////////////////////////////////////////////////////////////
/// GEMM setup and evaluation
/////////////////////////////////////////////////////////////////////////////////////////////////

/// Helper to initialize a block of device data
template <typename Element, typename Layout>
bool initialize_tensor(
    cutlass::TensorView<Element, Layout> view,
    uint64_t seed) {
  cutlass::reference::host::TensorFillRandomUniform(
    view, seed, /* max = */ 1, /* min = */ -1, /* bits = */ 2);
  return true;
}

/// Initialize operands to be used in the GEMM and reference GEMM
void initialize(const Options &options) {

  stride_A = cutlass::make_cute_packed_stride(StrideA{}, cute::make_shape(options.m, options.k, options.l));
  stride_B = cutlass::make_cute_packed_stride(StrideB{}, cute::make_shape(options.n, options.k, options.l));
  stride_D = cutlass::make_cute_packed_stride(StrideD{}, cute::make_shape(options.m, options.n, options.l));

  auto a_coord = cutlass::make_Coord(options.m * options.l, options.k);
  auto c_coord = cutlass::make_Coord(options.m * options.l, options.n);
  auto b_coord = cutlass::make_Coord(options.k, options.n * options.l);

  tensor_A.resize(a_coord);
  tensor_B.resize(b_coord);
  tensor_D.resize(c_coord);
  tensor_ref_D.resize(c_coord);

  initialize_tensor(tensor_A.host_view(), seed + 2022);
  initialize_tensor(tensor_B.host_view(), seed + 2023);

  tensor_A.sync_device();
  tensor_B.sync_device();
  tensor_D.sync_device();
}

/// Populates a Gemm::Arguments structure from the given commandline options
typename Gemm::Arguments args_from_options(const Options &options) {
  typename Gemm::Arguments arguments{
    cutlass::gemm::GemmUniversalMode::kGemm,
    {options.m, options.n, options.k, options.l},
    {tensor_A.device_data(), stride_A, tensor_B.device_data(), stride_B},
    {
      {options.alpha(), 0.f}, // alpha, beta
      nullptr, stride_D,
      tensor_D.device_data(), stride_D
    }
  };

  return arguments;
}

bool verify(const Options &options) {
  //
  // Compute reference output
  //

  // Create instantiation for device reference gemm kernel
  auto A = cute::make_tensor(tensor_A.host_data(),
      cute::make_layout(cute::make_shape(options.m, options.k, options.l), stride_A));
  auto B = cute::make_tensor(tensor_B.host_data(),
      cute::make_layout(cute::make_shape(options.n, options.k, options.l), stride_B));
  auto D = cute::make_tensor(tensor_ref_D.host_data(),
      cute::make_layout(cute::make_shape(options.m, options.n, options.l), stride_D));
  using unused_t = decltype(D);

  cutlass::reference::host::GettMainloopParams<ElementAccumulator, decltype(A), decltype(B)> mainloop_params{A, B};

  cutlass::reference::host::GettEpilogueParams<
      ElementScalar,
      ElementScalar,
      ElementAccumulator,
      ElementCompute,
      unused_t,
      decltype(D),
      unused_t, // bias
      unused_t, // aux
      unused_t, // valpha
      unused_t  // vbeta
  > epilogue_params;

  epilogue_params.D = D;
  epilogue_params.alpha = options.alpha();
  epilogue_params.beta = 0.f;

  // get reference result
  cutlass::reference::host::Gemm3x(mainloop_params, epilogue_params);

  if constexpr (EnableTopKSoftmax) {
    // top-K + softmax
    for (int i = 0; i < options.m; ++i) {

      // Find Top-K
      cutlass::Array<ElementAccumulator, TopK> top_k;
      top_k.fill(-cutlass::platform::numeric_limits<ElementCompute>::infinity());
      for (int j = 0; j < options.n; ++j) {
        auto val = static_cast<ElementAccumulator>(tensor_ref_D.host_view().ref().at({i, j}));
        for (int top_k_idx = 0; top_k_idx < TopK; ++top_k_idx) {
          if (val > top_k[top_k_idx]) {
            // Shift down
            for (int l = TopK - 1; l > top_k_idx; --l) {
              top_k[l] = top_k[l - 1];
            }
            top_k[top_k_idx] = val;
            break;
          }
        }
      }

      // This formulation of top-K + softmax only works when it is
      // guaranteed that none of the top-K elements are repeated!
      // If this is the case, the device kernel can also make mistakes, because
      //   A. Once the top-K values are reduced, and the operation is being applied,
      //      there is no way to tell repeated elements apart, so none are masked.
      //   B. The softmax sum of exps will be incorrect (because the repeated elements
      //      are not repeated in it.)

      ElementAccumulator max = top_k[0];
      ElementAccumulator sum = ElementAccumulator(0.f);
      for (int top_k_idx = 0; top_k_idx < TopK; ++top_k_idx) {
        sum = sum + cutlass::fast_exp(top_k[top_k_idx] - max);
      }

      for (int j=0; j < options.n; ++j) {
        auto val = tensor_ref_D.host_view().ref().at({i, j});
        if (val < top_k[TopK - 1]) {
          tensor_ref_D.host_view().ref().at({i, j}) = static_cast<ElementD>(0.f);
        } else {
          // Softmax
          auto softmax_val = cutlass::fast_exp(val - max) / sum;
          tensor_ref_D.host_view().ref().at({i, j}) = static_cast<ElementD>(softmax_val);
        }
      }
    }
  }

  // compare_reference
  tensor_D.sync_host();

  double err = cutlass::reference::host::TensorRelativeErrorMetric(
    tensor_D.host_view(),
    tensor_ref_D.host_view());
  bool passed = err < options.eps;

  if (options.m <= 32 && options.n <= 32) {
    std::cout << "GEMM output:\n" << tensor_D.host_view() << "\n\n";
    std::cout << "Reference output:\n" << tensor_ref_D.host_view() << "\n\n";
  }

  std::cout << "  Disposition: " << (passed ? "Passed" : "Failed") << " \t Relative error: " << err << std::endl;

  return passed;
}

/// Execute a given example GEMM computation
template <typename Gemm>
int run(Options &options) {
  initialize(options);

  // Instantiate CUTLASS kernel depending on templates
  Gemm gemm;

  // Create a structure of gemm kernel arguments suitable for invoking an instance of Gemm
  auto arguments = args_from_options(options);

  // Using the arguments, query for extra workspace required for matrix multiplication computation
  size_t workspace_size = Gemm::get_workspace_size(arguments);

  // Allocate workspace memory
  cutlass::device_memory::allocation<uint8_t> workspace(workspace_size);

  // Check if the problem size is supported or not
  CUTLASS_CHECK(gemm.can_implement(arguments));

  // Initialize CUTLASS kernel with arguments and workspace pointer
  CUTLASS_CHECK(gemm.initialize(arguments, workspace.get()));

  // Correctness / Warmup iteration
  CUTLASS_CHECK(gemm.run());

  // Check if output from CUTLASS kernel and reference kernel are equal or not
  Result result;
  result.passed = verify(options);

  if (!result.passed) {
    exit(-1);
  }

  // Run profiling loop
  if (options.iterations > 0) {
    GpuTimer timer;
    timer.start();
    for (int iter = 0; iter < options.iterations; ++iter) {
      CUTLASS_CHECK(gemm.run());
    }
    timer.stop();

    // Compute average runtime and GFLOPs.
    float elapsed_ms = timer.elapsed_millis();
    result.avg_runtime_ms = double(elapsed_ms) / double(options.iterations);
    result.gflops = options.gflops(result.avg_runtime_ms / 1000.0);

    std::cout << "  Problem Size: " << options.m << 'x' << options.n << 'x' << options.k << 'x' << options.l << std::endl;
    std::cout << "  Avg runtime: " << result.avg_runtime_ms << " ms" << std::endl;
    std::cout << "  GFLOPS: " << result.gflops << std::endl;
  }

  return 0;
}

#endif // defined(CUTLASS_ARCH_MMA_SM90_SUPPORTED)

///////////////////////////////////////////////////////////////////////////////////////////////////

int main(int argc, char const **args) {

  // CUTLASS must be compiled with CUDA 12.0 Toolkit to run this example
  // and must have compute capability at least 90.
  if (__CUDACC_VER_MAJOR__ < 12) {
    std::cerr << "This example requires CUDA 12 or newer.\n";
    // Returning zero so this test passes on older Toolkits. Its actions are no-op.
    return 0;
  }

  cudaDeviceProp props;
  int current_device_id;
  CUDA_CHECK(cudaGetDevice(&current_device_id));
  CUDA_CHECK(cudaGetDeviceProperties(&props, current_device_id));
  cudaError_t error = cudaGetDeviceProperties(&props, 0);
  if (props.major != 9 || props.minor != 0) {
    std::cerr
      << "This example requires a GPU of NVIDIA's Hopper Architecture (compute capability 90).\n";
    return 0;
  }

  
  

  //
  // Parse options
  //

  Options options;

  options.parse(argc, args);

  if (options.help) {
    options.print_usage(std::cout) << std::endl;
    return 0;
  }

  //
  // Evaluate CUTLASS kernels
  //

#if defined(CUTLASS_ARCH_MMA_SM90_SUPPORTED)
  run<Gemm>(options);
#endif

  return 0;
}

/////////////////////////////////////////////////////////////////////////////////////////////////


// ===== COMPILED SASS (sm_90a) =====

	.target	sm_90a

	.elftype	@"ET_EXEC"


//--------------------- .note.nv.tkinfo           --------------------------
	.section	.note.nv.tkinfo,"",@"SHT_NOTE"
	.sectionflags	@"SHF_NOTE_NV_TKINFO"
	.tkinfo
        /*0018*/ 	.word	0x00000002
        /*0030*/ 	.string	""
        /*0030*/ 	.string	"ptxas"
        /*0030*/ 	.string	"Cuda compilation tools, release 13.0, V13.0.88"
        /*0030*/ 	.string	"Build cuda_13.0.r13.0/compiler.36424714_0"
        /*0030*/ 	.string	"-arch sm_90a -m 64 "



//--------------------- .note.nv.cuinfo           --------------------------
	.section	.note.nv.cuinfo,"",@"SHT_NOTE"
	.sectionflags	@"SHF_NOTE_NV_CUINFO"
        /*0018*/ 	.short	0x0002
        /*001a*/ 	.short	0x005a
        /*001c*/ 	.short	0x0082
	.zero		2


//--------------------- .nv.info                  --------------------------
	.section	.nv.info,"",@"SHT_CUDA_INFO"
	.align	4


	//----- nvinfo : EIATTR_REGCOUNT
	.align		4
        /*0000*/ 	.byte	0x04, 0x2f
        /*0002*/ 	.short	(.L_18 - .L_17)
	.align		4
.L_17:
        /*0004*/ 	.word	index@(_ZN7cutlass13device_kernelINS_4gemm6kernel13GemmUniversalIN4cute5tupleIJiiiiEEENS1_10collective13CollectiveMmaINS1_34MainloopSm90TmaGmmaWarpSpecializedILi6ENS5_IJNS4_1CILi1EEESB_SB_EEENS1_24KernelTmaWarpSpecializedEEENS5_IJNSA_ILi64EEESF_NSA_ILi128EEEEEENS_6half_tENS5_IJlSB_lEEESI_SJ_NS4_8TiledMMAINS4_8MMA_AtomIJNS4_4SM904GMMA25MMA_64x64x16_F32F16F16_SSILNSN_5MajorE0ELSP_0ELNSN_7ScaleInE1ELSQ_1EEEEEENS4_6LayoutISC_NS5_IJNSA_ILi0EEESU_SU_EEEEENS5_IJNS4_10UnderscoreESX_SX_EEEEENS4_13SM90_TMA_LOADENS4_14ComposedLayoutINS4_7SwizzleILi3ELi4ELi3EEENS4_18smem_ptr_flag_bitsILi16EEENST_INS5_IJNSA_ILi8EEESF_EEENS5_IJSF_SB_EEEEEEEvNS4_8identityES10_S1A_vS1B_EENS_8epilogue10collective18CollectiveEpilogueINS1D_22Sm90TmaWarpSpecializedILi1ELi1ELi32ELb0ELb1EEEJSH_NS5_IJSF_SF_EEEvSJ_SI_SJ_NS1D_6fusion15FusionCallbacksIS1H_NS1J_21LinCombTopKSoftmaxColILi2ESI_fSI_fLNS_15FloatRoundStyleE2EEESH_S1I_JEEES10_S1A_NS4_17SM75_U32x4_LDSM_NENS4_14SM90_TMA_STOREES1A_NS4_17SM90_U32x4_STSM_NENS4_9Copy_AtomIJS1R_SI_EEEvEEEvvEEEEvNT_6ParamsE)
        /*0008*/ 	.word	0x0000003f


	//----- nvinfo : EIATTR_FRAME_SIZE
	.align		4
.L_18:
        /*000c*/ 	.byte	0x04, 0x11
        /*000e*/ 	.short	(.L_20 - .L_19)
	.align		4
.L_19:
        /*0010*/ 	.word	index@(_ZN7cutlass13device_kernelINS_4gemm6kernel13GemmUniversalIN4cute5tupleIJiiiiEEENS1_10collective13CollectiveMmaINS1_34MainloopSm90TmaGmmaWarpSpecializedILi6ENS5_IJNS4_1CILi1EEESB_SB_EEENS1_24KernelTmaWarpSpecializedEEENS5_IJNSA_ILi64EEESF_NSA_ILi128EEEEEENS_6half_tENS5_IJlSB_lEEESI_SJ_NS4_8TiledMMAINS4_8MMA_AtomIJNS4_4SM904GMMA25MMA_64x64x16_F32F16F16_SSILNSN_5MajorE0ELSP_0ELNSN_7ScaleInE1ELSQ_1EEEEEENS4_6LayoutISC_NS5_IJNSA_ILi0EEESU_SU_EEEEENS5_IJNS4_10UnderscoreESX_SX_EEEEENS4_13SM90_TMA_LOADENS4_14ComposedLayoutINS4_7SwizzleILi3ELi4ELi3EEENS4_18smem_ptr_flag_bitsILi16EEENST_INS5_IJNSA_ILi8EEESF_EEENS5_IJSF_SB_EEEEEEEvNS4_8identityES10_S1A_vS1B_EENS_8epilogue10collective18CollectiveEpilogueINS1D_22Sm90TmaWarpSpecializedILi1ELi1ELi32ELb0ELb1EEEJSH_NS5_IJSF_SF_EEEvSJ_SI_SJ_NS1D_6fusion15FusionCallbacksIS1H_NS1J_21LinCombTopKSoftmaxColILi2ESI_fSI_fLNS_15FloatRoundStyleE2EEESH_S1I_JEEES10_S1A_NS4_17SM75_U32x4_LDSM_NENS4_14SM90_TMA_STOREES1A_NS4_17SM90_U32x4_STSM_NENS4_9Copy_AtomIJS1R_SI_EEEvEEEvvEEEEvNT_6ParamsE)
        /*0014*/ 	.word	0x00000000


	//----- nvinfo : EIATTR_MIN_STACK_SIZE
	.align		4
.L_20:
        /*0018*/ 	.byte	0x04, 0x12
        /*001a*/ 	.short	(.L_22 - .L_21)
	.align		4
.L_21:
        /*001c*/ 	.word	index@(_ZN7cutlass13device_kernelINS_4gemm6kernel13GemmUniversalIN4cute5tupleIJiiiiEEENS1_10collective13CollectiveMmaINS1_34MainloopSm90TmaGmmaWarpSpecializedILi6ENS5_IJNS4_1CILi1EEESB_SB_EEENS1_24KernelTmaWarpSpecializedEEENS5_IJNSA_ILi64EEESF_NSA_ILi128EEEEEENS_6half_tENS5_IJlSB_lEEESI_SJ_NS4_8TiledMMAINS4_8MMA_AtomIJNS4_4SM904GMMA25MMA_64x64x16_F32F16F16_SSILNSN_5MajorE0ELSP_0ELNSN_7ScaleInE1ELSQ_1EEEEEENS4_6LayoutISC_NS5_IJNSA_ILi0EEESU_SU_EEEEENS5_IJNS4_10UnderscoreESX_SX_EEEEENS4_13SM90_TMA_LOADENS4_14ComposedLayoutINS4_7SwizzleILi3ELi4ELi3EEENS4_18smem_ptr_flag_bitsILi16EEENST_INS5_IJNSA_ILi8EEESF_EEENS5_IJSF_SB_EEEEEEEvNS4_8identityES10_S1A_vS1B_EENS_8epilogue10collective18CollectiveEpilogueINS1D_22Sm90TmaWarpSpecializedILi1ELi1ELi32ELb0ELb1EEEJSH_NS5_IJSF_SF_EEEvSJ_SI_SJ_NS1D_6fusion15FusionCallbacksIS1H_NS1J_21LinCombTopKSoftmaxColILi2ESI_fSI_fLNS_15FloatRoundStyleE2EEESH_S1I_JEEES10_S1A_NS4_17SM75_U32x4_LDSM_NENS4_14SM90_TMA_STOREES1A_NS4_17SM90_U32x4_STSM_NENS4_9Copy_AtomIJS1R_SI_EEEvEEEvvEEEEvNT_6ParamsE)
        /*0020*/ 	.word	0x00000000
.L_22:


//--------------------- .nv.compat                --------------------------
	.section	.nv.compat,"",@"SHT_CUDA_COMPAT_INFO"
	.align	4
        /*0000*/ 	.byte	0x02, 0x09, 0x01, 0x00, 0x02, 0x02, 0x04, 0x00, 0x02, 0x05, 0x05, 0x00, 0x03, 0x07, 0x01, 0x01
        /*0010*/ 	.byte	0x02, 0x03, 0x01, 0x00, 0x02, 0x06, 0x01, 0x00, 0x04, 0x0b, 0x08, 0x00, 0x00, 0x00, 0x00, 0x00
        /*0020*/ 	.byte	0x00, 0x00, 0x00, 0x00


//--------------------- .nv.info._ZN7cutlass13device_kernelINS_4gemm6kernel13GemmUniversalIN4cute5tupleIJiiiiEEENS1_10collective13CollectiveMmaINS1_34MainloopSm90TmaGmmaWarpSpecializedILi6ENS5_IJNS4_1CILi1EEESB_SB_EEENS1_24KernelTmaWarpSpecializedEEENS5_IJNSA_ILi64EEESF_NSA_ILi128EEEEEENS_6half_tENS5_IJlSB_lEEESI_SJ_NS4_8TiledMMAINS4_8MMA_AtomIJNS4_4SM904GMMA25MMA_64x64x16_F32F16F16_SSILNSN_5MajorE0ELSP_0ELNSN_7ScaleInE1ELSQ_1EEEEEENS4_6LayoutISC_NS5_IJNSA_ILi0EEESU_SU_EEEEENS5_IJNS4_10UnderscoreESX_SX_EEEEENS4_13SM90_TMA_LOADENS4_14ComposedLayoutINS4_7SwizzleILi3ELi4ELi3EEENS4_18smem_ptr_flag_bitsILi16EEENST_INS5_IJNSA_ILi8EEESF_EEENS5_IJSF_SB_EEEEEEEvNS4_8identityES10_S1A_vS1B_EENS_8epilogue10collective18CollectiveEpilogueINS1D_22Sm90TmaWarpSpecializedILi1ELi1ELi32ELb0ELb1EEEJSH_NS5_IJSF_SF_EEEvSJ_SI_SJ_NS1D_6fusion15FusionCallbacksIS1H_NS1J_21LinCombTopKSoftmaxColILi2ESI_fSI_fLNS_15FloatRoundStyleE2EEESH_S1I_JEEES10_S1A_NS4_17SM75_U32x4_LDSM_NENS4_14SM90_TMA_STOREES1A_NS4_17SM90_U32x4_STSM_NENS4_9Copy_AtomIJS1R_SI_EEEvEEEvvEEEEvNT_6ParamsE --------------------------
	.section	.nv.info._ZN7cutlass13device_kernelINS_4gemm6kernel13GemmUniversalIN4cute5tupleIJiiiiEEENS1_10collective13CollectiveMmaINS1_34MainloopSm90TmaGmmaWarpSpecializedILi6ENS5_IJNS4_1CILi1EEESB_SB_EEENS1_24KernelTmaWarpSpecializedEEENS5_IJNSA_ILi64EEESF_NSA_ILi128EEEEEENS_6half_tENS5_IJlSB_lEEESI_SJ_NS4_8TiledMMAINS4_8MMA_AtomIJNS4_4SM904GMMA25MMA_64x64x16_F32F16F16_SSILNSN_5MajorE0ELSP_0ELNSN_7ScaleInE1ELSQ_1EEEEEENS4_6LayoutISC_NS5_IJNSA_ILi0EEESU_SU_EEEEENS5_IJNS4_10UnderscoreESX_SX_EEEEENS4_13SM90_TMA_LOADENS4_14ComposedLayoutINS4_7SwizzleILi3ELi4ELi3EEENS4_18smem_ptr_flag_bitsILi16EEENST_INS5_IJNSA_ILi8EEESF_EEENS5_IJSF_SB_EEEEEEEvNS4_8identityES10_S1A_vS1B_EENS_8epilogue10collective18CollectiveEpilogueINS1D_22Sm90TmaWarpSpecializedILi1ELi1ELi32ELb0ELb1EEEJSH_NS5_IJSF_SF_EEEvSJ_SI_SJ_NS1D_6fusion15FusionCallbacksIS1H_NS1J_21LinCombTopKSoftmaxColILi2ESI_fSI_fLNS_15FloatRoundStyleE2EEESH_S1I_JEEES10_S1A_NS4_17SM75_U32x4_LDSM_NENS4_14SM90_TMA_STOREES1A_NS4_17SM90_U32x4_STSM_NENS4_9Copy_AtomIJS1R_SI_EEEvEEEvvEEEEvNT_6ParamsE,"",@"SHT_CUDA_INFO"
	.sectionflags	@""
	.align	4


	//----- nvinfo : EIATTR_CUDA_API_VERSION
	.align		4
        /*0000*/ 	.byte	0x04, 0x37
        /*0002*/ 	.short	(.L_24 - .L_23)
.L_23:
        /*0004*/ 	.word	0x00000082


	//----- nvinfo : EIATTR_KPARAM_INFO
	.align		4
.L_24:
        /*0008*/ 	.byte	0x04, 0x17
        /*000a*/ 	.short	(.L_26 - .L_25)
.L_25:
        /*000c*/ 	.word	0x00000000
        /*0010*/ 	.short	0x0000
        /*0012*/ 	.short	0x0070
        /*0014*/ 	.byte	0x00, 0xf0, 0x01, 0x18


	//----- nvinfo : EIATTR_SPARSE_MMA_MASK
	.align		4
.L_26:
        /*0018*/ 	.byte	0x03, 0x50
        /*001a*/ 	.short	0x0000


	//----- nvinfo : EIATTR_MAXREG_COUNT
	.align		4
        /*001c*/ 	.byte	0x03, 0x1b
        /*001e*/ 	.short	0x00ff


	//----- nvinfo : EIATTR_NUM_BARRIERS
	.align		4
        /*0020*/ 	.byte	0x02, 0x4c
        /*0022*/ 	.byte	0x02
	.zero		1


	//----- nvinfo : EIATTR_EXTERNS
	.align		4
        /*0024*/ 	.byte	0x04, 0x0f
        /*0026*/ 	.short	(.L_28 - .L_27)


	//   ....[0]....
	.align		4
.L_27:
        /*0028*/ 	.word	index@(__assertfail)


	//----- nvinfo : EIATTR_MERCURY_ISA_VERSION
	.align		4
.L_28:
        /*002c*/ 	.byte	0x03, 0x5f
        /*002e*/ 	.short	0x0101


	//----- nvinfo : EIATTR_COOP_GROUP_MASK_REGIDS
	.align		4
        /*0030*/ 	.byte	0x04, 0x29
        /*0032*/ 	.short	(.L_30 - .L_29)


	//   ....[0]....
.L_29:
        /*0034*/ 	.word	0xffffffff


	//   ....[1]....
        /*0038*/ 	.word	0xffffffff


	//   ....[2]....
        /*003c*/ 	.word	0xffffffff


	//   ....[3]....
        /*0040*/ 	.word	0xffffffff


	//   ....[4]....
        /*0044*/ 	.word	0xffffffff


	//   ....[5]....
        /*0048*/ 	.word	0xffffffff


	//   ....[6]....
        /*004c*/ 	.word	0xffffffff


	//   ....[7]....
        /*0050*/ 	.word	0xffffffff


	//   ....[8]....
        /*0054*/ 	.word	0xffffffff


	//   ....[9]....
        /*0058*/ 	.word	0xffffffff


	//   ....[10]....
        /*005c*/ 	.word	0xffffffff


	//   ....[11]....
        /*0060*/ 	.word	0xffffffff


	//   ....[12]....
        /*0064*/ 	.word	0xffffffff


	//   ....[13]....
        /*0068*/ 	.word	0x0500000f


	//----- nvinfo : EIATTR_COOP_GROUP_INSTR_OFFSETS
	.align		4
.L_30:
        /*006c*/ 	.byte	0x04, 0x28
        /*006e*/ 	.short	(.L_32 - .L_31)


	//   ....[0]....
.L_31:
        /*0070*/ 	.word	0x00000060


	//   ....[1]....
        /*0074*/ 	.word	0x00000070


	//   ....[2]....
        /*0078*/ 	.word	0x00000160


	//   ....[3]....
        /*007c*/ 	.word	0x00000330


	//   ....[4]....
        /*0080*/ 	.word	0x00002eb0


	//   ....[5]....
        /*0084*/ 	.word	0x00002ed0


	//   ....[6]....
        /*0088*/ 	.word	0x00002ee0


	//   ....[7]....
        /*008c*/ 	.word	0x00002f20


	//   ....[8]....
        /*0090*/ 	.word	0x00002f30


	//   ....[9]....
        /*0094*/ 	.word	0x00002f70


	//   ....[10]....
        /*0098*/ 	.word	0x00002fa0


	//   ....[11]....
        /*009c*/ 	.word	0x00002fe0


	//   ....[12]....
        /*00a0*/ 	.word	0x00005870


	//   ....[13]....
        /*00a4*/ 	.word	0x00005e40


	//----- nvinfo : EIATTR_SYSCALL_OFFSETS
	.align		4
.L_32:
        /*00a8*/ 	.byte	0x04, 0x46
        /*00aa*/ 	.short	(.L_34 - .L_33)


	//   ....[0]....
.L_33:
        /*00ac*/ 	.word	0x00000920


	//   ....[1]....
        /*00b0*/ 	.word	0x00001700


	//   ....[2]....
        /*00b4*/ 	.word	0x00001820


	//----- nvinfo : EIATTR_MBARRIER_INSTR_OFFSETS
	.align		4
.L_34:
        /*00b8*/ 	.byte	0x04, 0x39
        /*00ba*/ 	.short	(.L_36 - .L_35)


	//   ....[0]....
.L_35:
        /*00bc*/ 	.word	0x00000260
        /*00c0*/ 	.word	0x000000ff
        /*00c4*/ 	.word	0x00030000
        /*00c8*/ 	.short	0x0100
        /*00ca*/ 	.byte	0x08
	.zero		1


	//   ....[1]....
        /*00cc*/ 	.word	0x00000270
        /*00d0*/ 	.word	0x000000ff
        /*00d4*/ 	.word	0x00030030
        /*00d8*/ 	.short	0x0100
        /*00da*/ 	.byte	0x08
	.zero		1


	//   ....[2]....
        /*00dc*/ 	.word	0x00000280
        /*00e0*/ 	.word	0x000000ff
        /*00e4*/ 	.word	0x00030008
        /*00e8*/ 	.short	0x0100
        /*00ea*/ 	.byte	0x08
	.zero		1


	//   ....[3]....
        /*00ec*/ 	.word	0x00000290
        /*00f0*/ 	.word	0x000000ff
        /*00f4*/ 	.word	0x00030038
        /*00f8*/ 	.short	0x0100
        /*00fa*/ 	.byte	0x08
	.zero		1


	//   ....[4]....
        /*00fc*/ 	.word	0x000002a0
        /*0100*/ 	.word	0x000000ff
        /*0104*/ 	.word	0x00030010
        /*0108*/ 	.short	0x0100
        /*010a*/ 	.byte	0x08
	.zero		1


	//   ....[5]....
        /*010c*/ 	.word	0x000002b0
        /*0110*/ 	.word	0x000000ff
        /*0114*/ 	.word	0x00030040
        /*0118*/ 	.short	0x0100
        /*011a*/ 	.byte	0x08
	.zero		1


	//   ....[6]....
        /*011c*/ 	.word	0x000002c0
        /*0120*/ 	.word	0x000000ff
        /*0124*/ 	.word	0x00030018
        /*0128*/ 	.short	0x0100
        /*012a*/ 	.byte	0x08
	.zero		1


	//   ....[7]....
        /*012c*/ 	.word	0x000002d0
        /*0130*/ 	.word	0x000000ff
        /*0134*/ 	.word	0x00030048
        /*0138*/ 	.short	0x0100
        /*013a*/ 	.byte	0x08
	.zero		1


	//   ....[8]....
        /*013c*/ 	.word	0x000002e0
        /*0140*/ 	.word	0x000000ff
        /*0144*/ 	.word	0x00030020
        /*0148*/ 	.short	0x0100
        /*014a*/ 	.byte	0x08
	.zero		1


	//   ....[9]....
        /*014c*/ 	.word	0x000002f0
        /*0150*/ 	.word	0x000000ff
        /*0154*/ 	.word	0x00030050
        /*0158*/ 	.short	0x0100
        /*015a*/ 	.byte	0x08
	.zero		1


	//   ....[10]....
        /*015c*/ 	.word	0x00000300
        /*0160*/ 	.word	0x000000ff
        /*0164*/ 	.word	0x00030028
        /*0168*/ 	.short	0x0100
        /*016a*/ 	.byte	0x08
	.zero		1


	//   ....[11]....
        /*016c*/ 	.word	0x00000310
        /*0170*/ 	.word	0x000000ff
        /*0174*/ 	.word	0x00030058
        /*0178*/ 	.short	0x0100
        /*017a*/ 	.byte	0x08
	.zero		1


	//   ....[12]....
        /*017c*/ 	.word	0x00000460
        /*0180*/ 	.word	0x000000ff
        /*0184*/ 	.word	0x00030060
        /*0188*/ 	.short	0x0100
        /*018a*/ 	.byte	0x08
	.zero		1


	//   ....[13]....
        /*018c*/ 	.word	0x00000470
        /*0190*/ 	.word	0x000000ff
        /*0194*/ 	.word	0x00030068
        /*0198*/ 	.short	0x0100
        /*019a*/ 	.byte	0x08
	.zero		1


	//   ....[14]....
        /*019c*/ 	.word	0x000009c0
        /*01a0*/ 	.word	0x00000013
        /*01a4*/ 	.word	0x00030000
        /*01a8*/ 	.short	0x010a
        /*01aa*/ 	.byte	0x3f
	.zero		1


	//   ....[15]....
        /*01ac*/ 	.word	0x00000a00
        /*01b0*/ 	.word	0x00000013
        /*01b4*/ 	.word	0x00030000
        /*01b8*/ 	.short	0x010a
        /*01ba*/ 	.byte	0x3f
	.zero		1


	//   ....[16]....
        /*01bc*/ 	.word	0x00000ef0
        /*01c0*/ 	.word	0x00000005
        /*01c4*/ 	.word	0x00030000
        /*01c8*/ 	.short	0x010a
        /*01ca*/ 	.byte	0x3f
	.zero		1


	//   ....[17]....
        /*01cc*/ 	.word	0x00000f30
        /*01d0*/ 	.word	0x00000005
        /*01d4*/ 	.word	0x00030000
        /*01d8*/ 	.short	0x010a
        /*01da*/ 	.byte	0x3f
	.zero		1


	//   ....[18]....
        /*01dc*/ 	.word	0x00001360
        /*01e0*/ 	.word	0x00000002
        /*01e4*/ 	.word	0x00000000
        /*01e8*/ 	.short	0x0101
        /*01ea*/ 	.byte	0x3f
	.zero		1


	//   ....[19]....
        /*01ec*/ 	.word	0x00001570
        /*01f0*/ 	.word	0x00000000
        /*01f4*/ 	.word	0x00000000
        /*01f8*/ 	.short	0x0101
        /*01fa*/ 	.byte	0x3f
	.zero		1


	//   ....[20]....
        /*01fc*/ 	.word	0x00001d20
        /*0200*/ 	.word	0x00000013
        /*0204*/ 	.word	0x00030060
        /*0208*/ 	.short	0x010a
        /*020a*/ 	.byte	0x3f
	.zero		1


	//   ....[21]....
        /*020c*/ 	.word	0x00001df0
        /*0210*/ 	.word	0x0000000a
        /*0214*/ 	.word	0x00000000
        /*0218*/ 	.short	0x0101
        /*021a*/ 	.byte	0x3f
	.zero		1


	//   ....[22]....
        /*021c*/ 	.word	0x00004f20
        /*0220*/ 	.word	0x00000008
        /*0224*/ 	.word	0x00030030
        /*0228*/ 	.short	0x010a
        /*022a*/ 	.byte	0x3f
	.zero		1


	//   ....[23]....
        /*022c*/ 	.word	0x00005400
        /*0230*/ 	.word	0x00000004
        /*0234*/ 	.word	0x00000000
        /*0238*/ 	.short	0x010a
        /*023a*/ 	.byte	0x3f
	.zero		1


	//   ....[24]....
        /*023c*/ 	.word	0x00005480
        /*0240*/ 	.word	0x00000003
        /*0244*/ 	.word	0x00000000
        /*0248*/ 	.short	0x010a
        /*024a*/ 	.byte	0x3f
	.zero		1


	//   ....[25]....
        /*024c*/ 	.word	0x00005510
        /*0250*/ 	.word	0x00000004
        /*0254*/ 	.word	0x00000000
        /*0258*/ 	.short	0x010a
        /*025a*/ 	.byte	0x3f
	.zero		1


	//   ....[26]....
        /*025c*/ 	.word	0x000055a0
        /*0260*/ 	.word	0x00000003
        /*0264*/ 	.word	0x00000000
        /*0268*/ 	.short	0x010a
        /*026a*/ 	.byte	0x3f
	.zero		1


	//   ....[27]....
        /*026c*/ 	.word	0x00005630
        /*0270*/ 	.word	0x00000004
        /*0274*/ 	.word	0x00000000
        /*0278*/ 	.short	0x010a
        /*027a*/ 	.byte	0x3f
	.zero		1


	//   ....[28]....
        /*027c*/ 	.word	0x000056c0
        /*0280*/ 	.word	0x00000002
        /*0284*/ 	.word	0x00000000
        /*0288*/ 	.short	0x010a
        /*028a*/ 	.byte	0x3f
	.zero		1


	//   ....[29]....
        /*028c*/ 	.word	0x00005930
        /*0290*/ 	.word	0x00000005
        /*0294*/ 	.word	0x00030068
        /*0298*/ 	.short	0x010a
        /*029a*/ 	.byte	0x3f
	.zero		1


	//   ....[30]....
        /*029c*/ 	.word	0x000059b0
        /*02a0*/ 	.word	0x00000003
        /*02a4*/ 	.word	0x00000000
        /*02a8*/ 	.short	0x0101
        /*02aa*/ 	.byte	0x3f
	.zero		1


	//   ....[31]....
        /*02ac*/ 	.word	0x00005a20
        /*02b0*/ 	.word	0x00000005
        /*02b4*/ 	.word	0x00030068
        /*02b8*/ 	.short	0x010a
        /*02ba*/ 	.byte	0x3f
	.zero		1


	//   ....[32]....
        /*02bc*/ 	.word	0x00005a70
        /*02c0*/ 	.word	0x00000013
        /*02c4*/ 	.word	0x00030000
        /*02c8*/ 	.short	0x010a
        /*02ca*/ 	.byte	0x3f
	.zero		1


	//   ....[33]....
        /*02cc*/ 	.word	0x00005ac0
        /*02d0*/ 	.word	0x00000005
        /*02d4*/ 	.word	0x00030000
        /*02d8*/ 	.short	0x010a
        /*02da*/ 	.byte	0x3f
	.zero		1


	//   ....[34]....
        /*02dc*/ 	.word	0x00005b10
        /*02e0*/ 	.word	0x00000013
        /*02e4*/ 	.word	0x00030060
        /*02e8*/ 	.short	0x010a
        /*02ea*/ 	.byte	0x3f
	.zero		1


	//   ....[35]....
        /*02ec*/ 	.word	0x00005b60
        /*02f0*/ 	.word	0x00000008
        /*02f4*/ 	.word	0x00030030
        /*02f8*/ 	.short	0x010a
        /*02fa*/ 	.byte	0x3f
	.zero		1


	//   ....[36]....
        /*02fc*/ 	.word	0x00005c30
        /*0300*/ 	.word	0x00000004
        /*0304*/ 	.word	0x00000000
        /*0308*/ 	.short	0x010a
        /*030a*/ 	.byte	0x3f
	.zero		1


	//   ....[37]....
        /*030c*/ 	.word	0x00005c80
        /*0310*/ 	.word	0x00000003
        /*0314*/ 	.word	0x00000000
        /*0318*/ 	.short	0x010a
        /*031a*/ 	.byte	0x3f
	.zero		1


	//   ....[38]....
        /*031c*/ 	.word	0x00005cd0
        /*0320*/ 	.word	0x00000004
        /*0324*/ 	.word	0x00000000
        /*0328*/ 	.short	0x010a
        /*032a*/ 	.byte	0x3f
	.zero		1


	//   ....[39]....
        /*032c*/ 	.word	0x00005d20
        /*0330*/ 	.word	0x00000003
        /*0334*/ 	.word	0x00000000
        /*0338*/ 	.short	0x010a
        /*033a*/ 	.byte	0x3f
	.zero		1


	//   ....[40]....
        /*033c*/ 	.word	0x00005d70
        /*0340*/ 	.word	0x00000004
        /*0344*/ 	.word	0x00000000
        /*0348*/ 	.short	0x010a
        /*034a*/ 	.byte	0x3f
	.zero		1


	//   ....[41]....
        /*034c*/ 	.word	0x00005dc0
        /*0350*/ 	.word	0x00000002
        /*0354*/ 	.word	0x00000000
        /*0358*/ 	.short	0x010a
        /*035a*/ 	.byte	0x3f
	.zero		1


	//   ....[42]....
        /*035c*/ 	.word	0x00005f00
        /*0360*/ 	.word	0x00000005
        /*0364*/ 	.word	0x00030068
        /*0368*/ 	.short	0x010a
        /*036a*/ 	.byte	0x3f
	.zero		1


	//----- nvinfo : EIATTR_NUM_MBARRIERS
	.align		4
.L_36:
        /*036c*/ 	.byte	0x03, 0x38
        /*036e*/ 	.short	0x000e


	//----- nvinfo : EIATTR_EXIT_INSTR_OFFSETS
	.align		4
        /*0370*/ 	.byte	0x04, 0x1c
        /*0372*/ 	.short	(.L_38 - .L_37)


	//   ....[0]....
.L_37:
        /*0374*/ 	.word	0x00000800


	//   ....[1]....
        /*0378*/ 	.word	0x00004da0


	//   ....[2]....
        /*037c*/ 	.word	0x00004dc0


	//   ....[3]....
        /*0380*/ 	.word	0x000057d0


	//   ....[4]....
        /*0384*/ 	.word	0x00005810


	//   ....[5]....
        /*0388*/ 	.word	0x00005840


	//   ....[6]....
        /*038c*/ 	.word	0x000059e0


	//   ....[7]....
        /*0390*/ 	.word	0x00005a50


	//----- nvinfo : EIATTR_MAX_THREADS
	.align		4
.L_38:
        /*0394*/ 	.byte	0x04, 0x05
        /*0396*/ 	.short	(.L_40 - .L_39)
.L_39:
        /*0398*/ 	.word	0x00000100
        /*039c*/ 	.word	0x00000001
        /*03a0*/ 	.word	0x00000001


	//----- nvinfo : EIATTR_CRS_STACK_SIZE
	.align		4
.L_40:
        /*03a4*/ 	.byte	0x04, 0x1e
        /*03a6*/ 	.short	(.L_42 - .L_41)
.L_41:
        /*03a8*/ 	.word	0x00000000


	//----- nvinfo : EIATTR_CBANK_PARAM_SIZE
	.align		4
.L_42:
        /*03ac*/ 	.byte	0x03, 0x19
        /*03ae*/ 	.short	0x0670


	//----- nvinfo : EIATTR_PARAM_CBANK
	.align		4
        /*03b0*/ 	.byte	0x04, 0x0a
        /*03b2*/ 	.short	(.L_44 - .L_43)
	.align		4
.L_43:
        /*03b4*/ 	.word	index@(.nv.constant0._ZN7cutlass13device_kernelINS_4gemm6kernel13GemmUniversalIN4cute5tupleIJiiiiEEENS1_10collective13CollectiveMmaINS1_34MainloopSm90TmaGmmaWarpSpecializedILi6ENS5_IJNS4_1CILi1EEESB_SB_EEENS1_24KernelTmaWarpSpecializedEEENS5_IJNSA_ILi64EEESF_NSA_ILi128EEEEEENS_6half_tENS5_IJlSB_lEEESI_SJ_NS4_8TiledMMAINS4_8MMA_AtomIJNS4_4SM904GMMA25MMA_64x64x16_F32F16F16_SSILNSN_5MajorE0ELSP_0ELNSN_7ScaleInE1ELSQ_1EEEEEENS4_6LayoutISC_NS5_IJNSA_ILi0EEESU_SU_EEEEENS5_IJNS4_10UnderscoreESX_SX_EEEEENS4_13SM90_TMA_LOADENS4_14ComposedLayoutINS4_7SwizzleILi3ELi4ELi3EEENS4_18smem_ptr_flag_bitsILi16EEENST_INS5_IJNSA_ILi8EEESF_EEENS5_IJSF_SB_EEEEEEEvNS4_8identityES10_S1A_vS1B_EENS_8epilogue10collective18CollectiveEpilogueINS1D_22Sm90TmaWarpSpecializedILi1ELi1ELi32ELb0ELb1EEEJSH_NS5_IJSF_SF_EEEvSJ_SI_SJ_NS1D_6fusion15FusionCallbacksIS1H_NS1J_21LinCombTopKSoftmaxColILi2ESI_fSI_fLNS_15FloatRoundStyleE2EEESH_S1I_JEEES10_S1A_NS4_17SM75_U32x4_LDSM_NENS4_14SM90_TMA_STOREES1A_NS4_17SM90_U32x4_STSM_NENS4_9Copy_AtomIJS1R_SI_EEEvEEEvvEEEEvNT_6ParamsE)
        /*03b8*/ 	.short	0x0210
        /*03ba*/ 	.short	0x0670


	//----- nvinfo : EIATTR_SW_WAR
	.align		4
.L_44:
        /*03bc*/ 	.byte	0x04, 0x36
        /*03be*/ 	.short	(.L_46 - .L_45)
.L_45:
        /*03c0*/ 	.word	0x00000008
.L_46:


//--------------------- .nv.callgraph             --------------------------
	.section	.nv.callgraph,"",@"SHT_CUDA_CALLGRAPH"
	.align	4
	.sectionentsize	8
	.align		4
        /*0000*/ 	.word	0x00000000
	.align		4
        /*0004*/ 	.word	0xffffffff
	.align		4
        /*0008*/ 	.word	index@(_ZN7cutlass13device_kernelINS_4gemm6kernel13GemmUniversalIN4cute5tupleIJiiiiEEENS1_10collective13CollectiveMmaINS1_34MainloopSm90TmaGmmaWarpSpecializedILi6ENS5_IJNS4_1CILi1EEESB_SB_EEENS1_24KernelTmaWarpSpecializedEEENS5_IJNSA_ILi64EEESF_NSA_ILi128EEEEEENS_6half_tENS5_IJlSB_lEEESI_SJ_NS4_8TiledMMAINS4_8MMA_AtomIJNS4_4SM904GMMA25MMA_64x64x16_F32F16F16_SSILNSN_5MajorE0ELSP_0ELNSN_7ScaleInE1ELSQ_1EEEEEENS4_6LayoutISC_NS5_IJNSA_ILi0EEESU_SU_EEEEENS5_IJNS4_10UnderscoreESX_SX_EEEEENS4_13SM90_TMA_LOADENS4_14ComposedLayoutINS4_7SwizzleILi3ELi4ELi3EEENS4_18smem_ptr_flag_bitsILi16EEENST_INS5_IJNSA_ILi8EEESF_EEENS5_IJSF_SB_EEEEEEEvNS4_8identityES10_S1A_vS1B_EENS_8epilogue10collective18CollectiveEpilogueINS1D_22Sm90TmaWarpSpecializedILi1ELi1ELi32ELb0ELb1EEEJSH_NS5_IJSF_SF_EEEvSJ_SI_SJ_NS1D_6fusion15FusionCallbacksIS1H_NS1J_21LinCombTopKSoftmaxColILi2ESI_fSI_fLNS_15FloatRoundStyleE2EEESH_S1I_JEEES10_S1A_NS4_17SM75_U32x4_LDSM_NENS4_14SM90_TMA_STOREES1A_NS4_17SM90_U32x4_STSM_NENS4_9Copy_AtomIJS1R_SI_EEEvEEEvvEEEEvNT_6ParamsE)
	.align		4
        /*000c*/ 	.word	index@(__assertfail)
	.align		4
        /*0010*/ 	.word	0x00000000
	.align		4
        /*0014*/ 	.word	0xfffffffe
	.align		4
        /*0018*/ 	.word	0x00000000
	.align		4
        /*001c*/ 	.word	0xfffffffd
	.align		4
        /*0020*/ 	.word	0x00000000
	.align		4
        /*0024*/ 	.word	0xfffffffc


//--------------------- .nv.constant4             --------------------------
	.section	.nv.constant4,"a",@progbits
	.align	8
	.align		8
.nv.constant4:
        /*0000*/ 	.dword	__assertfail
	.align		8
        /*0008*/ 	.dword	__unnamed_1
	.align		8
        /*0010*/ 	.dword	__unnamed_2
	.align		8
        /*0018*/ 	.dword	_ZN34_INTERNAL_71aa2ee4_4_k_cu_stride_A4cuda3std3__45__cpo5beginE
	.align		8
        /*0020*/ 	.dword	_ZN34_INTERNAL_71aa2ee4_4_k_cu_stride_A4cuda3std3__45__cpo3endE
	.align		8
        /*0028*/ 	.dword	_ZN34_INTERNAL_71aa2ee4_4_k_cu_stride_A4cuda3std3__45__cpo6cbeginE
	.align		8
        /*0030*/ 	.dword	_ZN34_INTERNAL_71aa2ee4_4_k_cu_stride_A4cuda3std3__45__cpo4cendE
	.align		8
        /*0038*/ 	.dword	_ZN34_INTERNAL_71aa2ee4_4_k_cu_stride_A4cuda3std3__436_GLOBAL__N__71aa2ee4_4_k_cu_stride_A6ignoreE
	.align		8
        /*0040*/ 	.dword	_ZN34_INTERNAL_71aa2ee4_4_k_cu_stride_A4cuda3std3__419piecewise_constructE
	.align		8
        /*0048*/ 	.dword	_ZN34_INTERNAL_71aa2ee4_4_k_cu_stride_A4cuda3std3__48in_placeE
	.align		8
        /*0050*/ 	.dword	_ZN34_INTERNAL_71aa2ee4_4_k_cu_stride_A4cuda3std6ranges3__45__cpo4swapE
	.align		8
        /*0058*/ 	.dword	_ZN34_INTERNAL_71aa2ee4_4_k_cu_stride_A4cuda3std6ranges3__45__cpo9iter_moveE
	.align		8
        /*0060*/ 	.dword	_ZN34_INTERNAL_71aa2ee4_4_k_cu_stride_A4cute7productE
	.align		8
        /*0068*/ 	.dword	_ZN34_INTERNAL_71aa2ee4_4_k_cu_stride_A4cute1_E
	.align		8
        /*0070*/ 	.dword	$str$23
	.align		8
        /*0078*/ 	.dword	$str$24
	.align		8
        /*0080*/ 	.dword	$str$37
	.align		8
        /*0088*/ 	.dword	$str$38


//--------------------- .text._ZN7cutlass13device_kernelINS_4gemm6kernel13GemmUniversalIN4cute5tupleIJiiiiEEENS1_10collective13CollectiveMmaINS1_34MainloopSm90TmaGmmaWarpSpecializedILi6ENS5_IJNS4_1CILi1EEESB_SB_EEENS1_24KernelTmaWarpSpecializedEEENS5_IJNSA_ILi64EEESF_NSA_ILi128EEEEEENS_6half_tENS5_IJlSB_lEEESI_SJ_NS4_8TiledMMAINS4_8MMA_AtomIJNS4_4SM904GMMA25MMA_64x64x16_F32F16F16_SSILNSN_5MajorE0ELSP_0ELNSN_7ScaleInE1ELSQ_1EEEEEENS4_6LayoutISC_NS5_IJNSA_ILi0EEESU_SU_EEEEENS5_IJNS4_10UnderscoreESX_SX_EEEEENS4_13SM90_TMA_LOADENS4_14ComposedLayoutINS4_7SwizzleILi3ELi4ELi3EEENS4_18smem_ptr_flag_bitsILi16EEENST_INS5_IJNSA_ILi8EEESF_EEENS5_IJSF_SB_EEEEEEEvNS4_8identityES10_S1A_vS1B_EENS_8epilogue10collective18CollectiveEpilogueINS1D_22Sm90TmaWarpSpecializedILi1ELi1ELi32ELb0ELb1EEEJSH_NS5_IJSF_SF_EEEvSJ_SI_SJ_NS1D_6fusion15FusionCallbacksIS1H_NS1J_21LinCombTopKSoftmaxColILi2ESI_fSI_fLNS_15FloatRoundStyleE2EEESH_S1I_JEEES10_S1A_NS4_17SM75_U32x4_LDSM_NENS4_14SM90_TMA_STOREES1A_NS4_17SM90_U32x4_STSM_NENS4_9Copy_AtomIJS1R_SI_EEEvEEEvvEEEEvNT_6ParamsE --------------------------
	.section	.text._ZN7cutlass13device_kernelINS_4gemm6kernel13GemmUniversalIN4cute5tupleIJiiiiEEENS1_10collective13CollectiveMmaINS1_34MainloopSm90TmaGmmaWarpSpecializedILi6ENS5_IJNS4_1CILi1EEESB_SB_EEENS1_24KernelTmaWarpSpecializedEEENS5_IJNSA_ILi64EEESF_NSA_ILi128EEEEEENS_6half_tENS5_IJlSB_lEEESI_SJ_NS4_8TiledMMAINS4_8MMA_AtomIJNS4_4SM904GMMA25MMA_64x64x16_F32F16F16_SSILNSN_5MajorE0ELSP_0ELNSN_7ScaleInE1ELSQ_1EEEEEENS4_6LayoutISC_NS5_IJNSA_ILi0EEESU_SU_EEEEENS5_IJNS4_10UnderscoreESX_SX_EEEEENS4_13SM90_TMA_LOADENS4_14ComposedLayoutINS4_7SwizzleILi3ELi4ELi3EEENS4_18smem_ptr_flag_bitsILi16EEENST_INS5_IJNSA_ILi8EEESF_EEENS5_IJSF_SB_EEEEEEEvNS4_8identityES10_S1A_vS1B_EENS_8epilogue10collective18CollectiveEpilogueINS1D_22Sm90TmaWarpSpecializedILi1ELi1ELi32ELb0ELb1EEEJSH_NS5_IJSF_SF_EEEvSJ_SI_SJ_NS1D_6fusion15FusionCallbacksIS1H_NS1J_21LinCombTopKSoftmaxColILi2ESI_fSI_fLNS_15FloatRoundStyleE2EEESH_S1I_JEEES10_S1A_NS4_17SM75_U32x4_LDSM_NENS4_14SM90_TMA_STOREES1A_NS4_17SM90_U32x4_STSM_NENS4_9Copy_AtomIJS1R_SI_EEEvEEEvvEEEEvNT_6ParamsE,"ax",@progbits
	.align	128
.text._ZN7cutlass13device_kernelINS_4gemm6kernel13GemmUniversalIN4cute5tupleIJiiiiEEENS1_10collective13CollectiveMmaINS1_34MainloopSm90TmaGmmaWarpSpecializedILi6ENS5_IJNS4_1CILi1EEESB_SB_EEENS1_24KernelTmaWarpSpecializedEEENS5_IJNSA_ILi64EEESF_NSA_ILi128EEEEEENS_6half_tENS5_IJlSB_lEEESI_SJ_NS4_8TiledMMAINS4_8MMA_AtomIJNS4_4SM904GMMA25MMA_64x64x16_F32F16F16_SSILNSN_5MajorE0ELSP_0ELNSN_7ScaleInE1ELSQ_1EEEEEENS4_6LayoutISC_NS5_IJNSA_ILi0EEESU_SU_EEEEENS5_IJNS4_10UnderscoreESX_SX_EEEEENS4_13SM90_TMA_LOADENS4_14ComposedLayoutINS4_7SwizzleILi3ELi4ELi3EEENS4_18smem_ptr_flag_bitsILi16EEENST_INS5_IJNSA_ILi8EEESF_EEENS5_IJSF_SB_EEEEEEEvNS4_8identityES10_S1A_vS1B_EENS_8epilogue10collective18CollectiveEpilogueINS1D_22Sm90TmaWarpSpecializedILi1ELi1ELi32ELb0ELb1EEEJSH_NS5_IJSF_SF_EEEvSJ_SI_SJ_NS1D_6fusion15FusionCallbacksIS1H_NS1J_21LinCombTopKSoftmaxColILi2ESI_fSI_fLNS_15FloatRoundStyleE2EEESH_S1I_JEEES10_S1A_NS4_17SM75_U32x4_LDSM_NENS4_14SM90_TMA_STOREES1A_NS4_17SM90_U32x4_STSM_NENS4_9Copy_AtomIJS1R_SI_EEEvEEEvvEEEEvNT_6ParamsE:
        .type           _ZN7cutlass13device_kernelINS_4gemm6kernel13GemmUniversalIN4cute5tupleIJiiiiEEENS1_10collective13CollectiveMmaINS1_34MainloopSm90TmaGmmaWarpSpecializedILi6ENS5_IJNS4_1CILi1EEESB_SB_EEENS1_24KernelTmaWarpSpecializedEEENS5_IJNSA_ILi64EEESF_NSA_ILi128EEEEEENS_6half_tENS5_IJlSB_lEEESI_SJ_NS4_8TiledMMAINS4_8MMA_AtomIJNS4_4SM904GMMA25MMA_64x64x16_F32F16F16_SSILNSN_5MajorE0ELSP_0ELNSN_7ScaleInE1ELSQ_1EEEEEENS4_6LayoutISC_NS5_IJNSA_ILi0EEESU_SU_EEEEENS5_IJNS4_10UnderscoreESX_SX_EEEEENS4_13SM90_TMA_LOADENS4_14ComposedLayoutINS4_7SwizzleILi3ELi4ELi3EEENS4_18smem_ptr_flag_bitsILi16EEENST_INS5_IJNSA_ILi8EEESF_EEENS5_IJSF_SB_EEEEEEEvNS4_8identityES10_S1A_vS1B_EENS_8epilogue10collective18CollectiveEpilogueINS1D_22Sm90TmaWarpSpecializedILi1ELi1ELi32ELb0ELb1EEEJSH_NS5_IJSF_SF_EEEvSJ_SI_SJ_NS1D_6fusion15FusionCallbacksIS1H_NS1J_21LinCombTopKSoftmaxColILi2ESI_fSI_fLNS_15FloatRoundStyleE2EEESH_S1I_JEEES10_S1A_NS4_17SM75_U32x4_LDSM_NENS4_14SM90_TMA_STOREES1A_NS4_17SM90_U32x4_STSM_NENS4_9Copy_AtomIJS1R_SI_EEEvEEEvvEEEEvNT_6ParamsE,@function
        .size           _ZN7cutlass13device_kernelINS_4gemm6kernel13GemmUniversalIN4cute5tupleIJiiiiEEENS1_10collective13CollectiveMmaINS1_34MainloopSm90TmaGmmaWarpSpecializedILi6ENS5_IJNS4_1CILi1EEESB_SB_EEENS1_24KernelTmaWarpSpecializedEEENS5_IJNSA_ILi64EEESF_NSA_ILi128EEEEEENS_6half_tENS5_IJlSB_lEEESI_SJ_NS4_8TiledMMAINS4_8MMA_AtomIJNS4_4SM904GMMA25MMA_64x64x16_F32F16F16_SSILNSN_5MajorE0ELSP_0ELNSN_7ScaleInE1ELSQ_1EEEEEENS4_6LayoutISC_NS5_IJNSA_ILi0EEESU_SU_EEEEENS5_IJNS4_10UnderscoreESX_SX_EEEEENS4_13SM90_TMA_LOADENS4_14ComposedLayoutINS4_7SwizzleILi3ELi4ELi3EEENS4_18smem_ptr_flag_bitsILi16EEENST_INS5_IJNSA_ILi8EEESF_EEENS5_IJSF_SB_EEEEEEEvNS4_8identityES10_S1A_vS1B_EENS_8epilogue10collective18CollectiveEpilogueINS1D_22Sm90TmaWarpSpecializedILi1ELi1ELi32ELb0ELb1EEEJSH_NS5_IJSF_SF_EEEvSJ_SI_SJ_NS1D_6fusion15FusionCallbacksIS1H_NS1J_21LinCombTopKSoftmaxColILi2ESI_fSI_fLNS_15FloatRoundStyleE2EEESH_S1I_JEEES10_S1A_NS4_17SM75_U32x4_LDSM_NENS4_14SM90_TMA_STOREES1A_NS4_17SM90_U32x4_STSM_NENS4_9Copy_AtomIJS1R_SI_EEEvEEEvvEEEEvNT_6ParamsE,(.L_x_90 - _ZN7cutlass13device_kernelINS_4gemm6kernel13GemmUniversalIN4cute5tupleIJiiiiEEENS1_10collective13CollectiveMmaINS1_34MainloopSm90TmaGmmaWarpSpecializedILi6ENS5_IJNS4_1CILi1EEESB_SB_EEENS1_24KernelTmaWarpSpecializedEEENS5_IJNSA_ILi64EEESF_NSA_ILi128EEEEEENS_6half_tENS5_IJlSB_lEEESI_SJ_NS4_8TiledMMAINS4_8MMA_AtomIJNS4_4SM904GMMA25MMA_64x64x16_F32F16F16_SSILNSN_5MajorE0ELSP_0ELNSN_7ScaleInE1ELSQ_1EEEEEENS4_6LayoutISC_NS5_IJNSA_ILi0EEESU_SU_EEEEENS5_IJNS4_10UnderscoreESX_SX_EEEEENS4_13SM90_TMA_LOADENS4_14ComposedLayoutINS4_7SwizzleILi3ELi4ELi3EEENS4_18smem_ptr_flag_bitsILi16EEENST_INS5_IJNSA_ILi8EEESF_EEENS5_IJSF_SB_EEEEEEEvNS4_8identityES10_S1A_vS1B_EENS_8epilogue10collective18CollectiveEpilogueINS1D_22Sm90TmaWarpSpecializedILi1ELi1ELi32ELb0ELb1EEEJSH_NS5_IJSF_SF_EEEvSJ_SI_SJ_NS1D_6fusion15FusionCallbacksIS1H_NS1J_21LinCombTopKSoftmaxColILi2ESI_fSI_fLNS_15FloatRoundStyleE2EEESH_S1I_JEEES10_S1A_NS4_17SM75_U32x4_LDSM_NENS4_14SM90_TMA_STOREES1A_NS4_17SM90_U32x4_STSM_NENS4_9Copy_AtomIJS1R_SI_EEEvEEEvvEEEEvNT_6ParamsE)
        .other          _ZN7cutlass13device_kernelINS_4gemm6kernel13GemmUniversalIN4cute5tupleIJiiiiEEENS1_10collective13CollectiveMmaINS1_34MainloopSm90TmaGmmaWarpSpecializedILi6ENS5_IJNS4_1CILi1EEESB_SB_EEENS1_24KernelTmaWarpSpecializedEEENS5_IJNSA_ILi64EEESF_NSA_ILi128EEEEEENS_6half_tENS5_IJlSB_lEEESI_SJ_NS4_8TiledMMAINS4_8MMA_AtomIJNS4_4SM904GMMA25MMA_64x64x16_F32F16F16_SSILNSN_5MajorE0ELSP_0ELNSN_7ScaleInE1ELSQ_1EEEEEENS4_6LayoutISC_NS5_IJNSA_ILi0EEESU_SU_EEEEENS5_IJNS4_10UnderscoreESX_SX_EEEEENS4_13SM90_TMA_LOADENS4_14ComposedLayoutINS4_7SwizzleILi3ELi4ELi3EEENS4_18smem_ptr_flag_bitsILi16EEENST_INS5_IJNSA_ILi8EEESF_EEENS5_IJSF_SB_EEEEEEEvNS4_8identityES10_S1A_vS1B_EENS_8epilogue10collective18CollectiveEpilogueINS1D_22Sm90TmaWarpSpecializedILi1ELi1ELi32ELb0ELb1EEEJSH_NS5_IJSF_SF_EEEvSJ_SI_SJ_NS1D_6fusion15FusionCallbacksIS1H_NS1J_21LinCombTopKSoftmaxColILi2ESI_fSI_fLNS_15FloatRoundStyleE2EEESH_S1I_JEEES10_S1A_NS4_17SM75_U32x4_LDSM_NENS4_14SM90_TMA_STOREES1A_NS4_17SM90_U32x4_STSM_NENS4_9Copy_AtomIJS1R_SI_EEEvEEEvvEEEEvNT_6ParamsE,@"STO_CUDA_ENTRY STV_DEFAULT"
_ZN7cutlass13device_kernelINS_4gemm6kernel13GemmUniversalIN4cute5tupleIJiiiiEEENS1_10collective13CollectiveMmaINS1_34MainloopSm90TmaGmmaWarpSpecializedILi6ENS5_IJNS4_1CILi1EEESB_SB_EEENS1_24KernelTmaWarpSpecializedEEENS5_IJNSA_ILi64EEESF_NSA_ILi128EEEEEENS_6half_tENS5_IJlSB_lEEESI_SJ_NS4_8TiledMMAINS4_8MMA_AtomIJNS4_4SM904GMMA25MMA_64x64x16_F32F16F16_SSILNSN_5MajorE0ELSP_0ELNSN_7ScaleInE1ELSQ_1EEEEEENS4_6LayoutISC_NS5_IJNSA_ILi0EEESU_SU_EEEEENS5_IJNS4_10UnderscoreESX_SX_EEEEENS4_13SM90_TMA_LOADENS4_14ComposedLayoutINS4_7SwizzleILi3ELi4ELi3EEENS4_18smem_ptr_flag_bitsILi16EEENST_INS5_IJNSA_ILi8EEESF_EEENS5_IJSF_SB_EEEEEEEvNS4_8identityES10_S1A_vS1B_EENS_8epilogue10collective18CollectiveEpilogueINS1D_22Sm90TmaWarpSpecializedILi1ELi1ELi32ELb0ELb1EEEJSH_NS5_IJSF_SF_EEEvSJ_SI_SJ_NS1D_6fusion15FusionCallbacksIS1H_NS1J_21LinCombTopKSoftmaxColILi2ESI_fSI_fLNS_15FloatRoundStyleE2EEESH_S1I_JEEES10_S1A_NS4_17SM75_U32x4_LDSM_NENS4_14SM90_TMA_STOREES1A_NS4_17SM90_U32x4_STSM_NENS4_9Copy_AtomIJS1R_SI_EEEvEEEvvEEEEvNT_6ParamsE:
[----:B------:R-:W1:Y:S01]  /*0000*/  LDC R1, c[0x0][0x28] ;  /* 0x00000a00ff017b82 */ /* 0x000e620000000800 */
[----:B------:R-:W2:Y:S01]  /*0010*/  S2R R7, SR_TID.X ;  /* 0x0000000000077919 */ /* 0x000ea20000002100 */
[----:B------:R-:W-:Y:S01]  /*0020*/  ELECT P0, URZ, PT ;  /* 0x00000000003f782f */ /* 0x000fe20003800000 */
[----:B------:R-:W-:Y:S01]  /*0030*/  BSSY B0, `(.L_x_0) ;  /* 0x0000012000007945 */ /* 0x000fe20003800000 */
[--C-:B--2---:R-:W-:Y:S02]  /*0040*/  SHF.R.U32.HI R0, RZ, 0x5, R7.reuse ;  /* 0x00000005ff007819 */ /* 0x104fe40000011607 */
[----:B------:R-:W-:-:S03]  /*0050*/  SHF.R.U32.HI R3, RZ, 0x7, R7 ;  /* 0x00000007ff037819 */ /* 0x000fc60000011607 */
[----:B------:R-:W2:Y:S04]  /*0060*/  SHFL.IDX PT, R2, R0, RZ, 0x1f ;  /* 0x00001fff00027589 */ /* 0x000ea800000e0000 */
[----:B------:R3:W4:Y:S01]  /*0070*/  SHFL.IDX PT, R5, R3, RZ, 0x1f ;  /* 0x00001fff03057589 */ /* 0x00072200000e0000 */
[----:B--2---:R-:W-:-:S13]  /*0080*/  ISETP.NE.OR P0, PT, R2, RZ, !P0 ;  /* 0x000000ff0200720c */ /* 0x004fda0004705670 */
[----:B-1-34-:R-:W-:Y:S05]  /*0090*/  @P0 BRA `(.L_x_1) ;  /* 0x00000000002c0947 */ /* 0x01afea0003800000 */
[----:B------:R-:W-:Y:S02]  /*00a0*/  ULDC.64 UR4, c[0x0][0x198] ;  /* 0x0000660000047ab9 */ /* 0x000fe40000000a00 */
[----:B------:R-:W-:Y:S02]  /*00b0*/  UIADD3 UR6, UP0, UR4, 0xf0, URZ ;  /* 0x000000f004067890 */ /* 0x000fe4000ff1e03f */
[----:B------:R-:W-:Y:S02]  /*00c0*/  UIADD3 UR8, UP1, UR4, 0x1f0, URZ ;  /* 0x000001f004087890 */ /* 0x000fe4000ff3e03f */
[----:B------:R-:W-:Y:S02]  /*00d0*/  UIADD3 UR4, UP2, UR4, 0x4f0, URZ ;  /* 0x000004f004047890 */ /* 0x000fe4000ff5e03f */
[----:B------:R-:W-:Y:S02]  /*00e0*/  UIADD3.X UR7, URZ, UR5, URZ, UP0, !UPT ;  /* 0x000000053f077290 */ /* 0x000fe400087fe43f */
[----:B------:R-:W-:-:S02]  /*00f0*/  UIADD3.X UR9, URZ, UR5, URZ, UP1, !UPT ;  /* 0x000000053f097290 */ /* 0x000fc40008ffe43f */
[----:B------:R-:W-:-:S05]  /*0100*/  UIADD3.X UR5, URZ, UR5, URZ, UP2, !UPT ;  /* 0x000000053f057290 */ /* 0x000fca00097fe43f */
[----:B------:R1:W-:Y:S02]  /*0110*/  UTMACCTL.PF [UR6] ;  /* 0x00000000060079b9 */ /* 0x0003e40008040000 */
[----:B------:R1:W-:Y:S02]  /*0120*/  UTMACCTL.PF [UR8] ;  /* 0x00000000080079b9 */ /* 0x0003e40008040000 */
[----:B------:R1:W-:Y:S02]  /*0130*/  UTMACCTL.PF [UR4] ;  /* 0x00000000040079b9 */ /* 0x0003e40008040000 */
[----:B-1----:R-:W-:Y:S01]  /*0140*/  NOP ;  /* 0x0000000000007918 */ /* 0x002fe20000000000 */
.L_x_1:
[----:B------:R-:W-:Y:S05]  /*0150*/  BSYNC B0 ;  /* 0x0000000000007941 */ /* 0x000fea0003800000 */
.L_x_0:
[----:B------:R-:W1:Y:S02]  /*0160*/  SHFL.IDX PT, R3, R0, RZ, 0x1f ;  /* 0x00001fff00037589 */ /* 0x000e6400000e0000 */
[----:B-1----:R-:W-:-:S13]  /*0170*/  ISETP.NE.AND P0, PT, R3, RZ, PT ;  /* 0x000000ff0300720c */ /* 0x002fda0003f05270 */
[----:B------:R-:W-:Y:S05]  /*0180*/  @P0 BRA `(.L_x_2) ;  /* 0x0000000000680947 */ /* 0x000fea0003800000 */
[----:B------:R-:W1:Y:S01]  /*0190*/  S2UR UR8, SR_CgaCtaId ;  /* 0x00000000000879c3 */ /* 0x000e620000008800 */
[----:B------:R-:W-:Y:S01]  /*01a0*/  UMOV UR4, 0x400 ;  /* 0x0000040000047882 */ /* 0x000fe20000000000 */
[----:B------:R-:W-:Y:S01]  /*01b0*/  UMOV UR5, 0x1 ;  /* 0x0000000100057882 */ /* 0x000fe20000000000 */
[----:B------:R-:W-:Y:S01]  /*01c0*/  UMOV UR6, 0x80 ;  /* 0x0000008000067882 */ /* 0x000fe20000000000 */
[----:B------:R-:W-:Y:S01]  /*01d0*/  ELECT P0, URZ, PT ;  /* 0x00000000003f782f */ /* 0x000fe20003800000 */
[----:B------:R-:W-:-:S04]  /*01e0*/  UIADD3 UR6, -UR6, 0x100000, URZ ;  /* 0x0010000006067890 */ /* 0x000fc8000fffe13f */
[----:B------:R-:W-:Y:S02]  /*01f0*/  USHF.L.U32 UR7, UR6, 0xb, URZ ;  /* 0x0000000b06077899 */ /* 0x000fe4000800063f */
[----:B------:R-:W-:Y:S02]  /*0200*/  USHF.L.U32 UR6, UR6, 0x1, URZ ;  /* 0x0000000106067899 */ /* 0x000fe4000800063f */
[----:B-1----:R-:W-:Y:S02]  /*0210*/  ULEA UR8, UR8, UR4, 0x18 ;  /* 0x0000000408087291 */ /* 0x002fe4000f8ec03f */
[----:B------:R-:W-:-:S04]  /*0220*/  UIADD3 UR4, -UR5, 0x100000, URZ ;  /* 0x0010000005047890 */ /* 0x000fc8000fffe13f */
[----:B------:R-:W-:Y:S02]  /*0230*/  USHF.L.U32 UR5, UR4, 0xb, URZ ;  /* 0x0000000b04057899 */ /* 0x000fe4000800063f */
[----:B------:R-:W-:Y:S01]  /*0240*/  USHF.L.U32 UR4, UR4, 0x1, URZ ;  /* 0x0000000104047899 */ /* 0x000fe2000800063f */
[----:B------:R-:W1:Y:S11]  /*0250*/  FENCE.VIEW.ASYNC.S ;  /* 0x00000000000073c6 */ /* 0x000e760000000000 */
[----:B-1----:R1:W2:Y:S01]  /*0260*/  SYNCS.EXCH.64 URZ, [UR8+0x30000], UR4 ;  /* 0x03000004083f75b2 */ /* 0x0022a20008000100 */
[----:B------:R1:W3:Y:S01]  /*0270*/  SYNCS.EXCH.64 URZ, [UR8+0x30030], UR6 ;  /* 0x03003006083f75b2 */ /* 0x0002e20008000100 */
[----:B------:R1:W4:Y:S01]  /*0280*/  SYNCS.EXCH.64 URZ, [UR8+0x30008], UR4 ;  /* 0x03000804083f75b2 */ /* 0x0003220008000100 */
[----:B------:R1:W1:Y:S01]  /*0290*/  SYNCS.EXCH.64 URZ, [UR8+0x30038], UR6 ;  /* 0x03003806083f75b2 */ /* 0x0002620008000100 */
        /* <DEDUP_REMOVED lines=8> */
[----:B------:R-:W-:Y:S01]  /*0320*/  NOP ;  /* 0x0000000000007918 */ /* 0x000fe20000000000 */
.L_x_2:
[----:B------:R-:W5:Y:S01]  /*0330*/  SHFL.IDX PT, R0, R0, RZ, 0x1f ;  /* 0x00001fff00007589 */ /* 0x000f6200000e0000 */
[----:B------:R-:W-:Y:S01]  /*0340*/  SHF.R.S32.HI R3, RZ, 0x1f, R2 ;  /* 0x0000001fff037819 */ /* 0x000fe20000011402 */
[----:B------:R-:W-:-:S03]  /*0350*/  NOP ;  /* 0x0000000000007918 */ /* 0x000fc60000000000 */
[----:B------:R-:W-:Y:S02]  /*0360*/  LEA.HI R3, R3, R2, RZ, 0x2 ;  /* 0x0000000203037211 */ /* 0x000fe400078f10ff */
[----:B-----5:R-:W-:-:S13]  /*0370*/  ISETP.NE.AND P0, PT, R0, RZ, PT ;  /* 0x000000ff0000720c */ /* 0x020fda0003f05270 */
[----:B------:R-:W-:Y:S05]  /*0380*/  @P0 BRA `(.L_x_3) ;  /* 0x0000000000400947 */ /* 0x000fea0003800000 */
[----:B-1----:R-:W1:Y:S01]  /*0390*/  S2UR UR5, SR_CgaCtaId ;  /* 0x00000000000579c3 */ /* 0x002e620000008800 */
[----:B------:R-:W-:Y:S01]  /*03a0*/  UMOV UR4, 0x400 ;  /* 0x0000040000047882 */ /* 0x000fe20000000000 */
[----:B------:R-:W-:Y:S01]  /*03b0*/  UMOV UR6, 0x20 ;  /* 0x0000002000067882 */ /* 0x000fe20000000000 */
[----:B------:R-:W-:Y:S01]  /*03c0*/  UMOV UR7, 0x80 ;  /* 0x0000008000077882 */ /* 0x000fe20000000000 */
[----:B------:R-:W-:Y:S01]  /*03d0*/  ELECT P0, URZ, PT ;  /* 0x00000000003f782f */ /* 0x000fe20003800000 */
[----:B-1----:R-:W-:Y:S02]  /*03e0*/  ULEA UR8, UR5, UR4, 0x18 ;  /* 0x0000000405087291 */ /* 0x002fe4000f8ec03f */
[----:B------:R-:W-:-:S04]  /*03f0*/  UIADD3 UR4, -UR6, 0x100000, URZ ;  /* 0x0010000006047890 */ /* 0x000fc8000fffe13f */
[----:B------:R-:W-:Y:S02]  /*0400*/  USHF.L.U32 UR5, UR4, 0xb, URZ ;  /* 0x0000000b04057899 */ /* 0x000fe4000800063f */
[----:B------:R-:W-:Y:S02]  /*0410*/  USHF.L.U32 UR4, UR4, 0x1, URZ ;  /* 0x0000000104047899 */ /* 0x000fe4000800063f */
[----:B------:R-:W-:-:S04]  /*0420*/  UIADD3 UR6, -UR7, 0x100000, URZ ;  /* 0x0010000007067890 */ /* 0x000fc8000fffe13f */
[----:B------:R-:W-:Y:S02]  /*0430*/  USHF.L.U32 UR7, UR6, 0xb, URZ ;  /* 0x0000000b06077899 */ /* 0x000fe4000800063f */
[----:B------:R-:W-:Y:S01]  /*0440*/  USHF.L.U32 UR6, UR6, 0x1, URZ ;  /* 0x0000000106067899 */ /* 0x000fe2000800063f */
[----:B------:R-:W1:Y:S03]  /*0450*/  FENCE.VIEW.ASYNC.S ;  /* 0x00000000000073c6 */ /* 0x000e660000000000 */
[----:B-1----:R1:W1:Y:S08]  /*0460*/  SYNCS.EXCH.64 URZ, [UR8+0x30060], UR4 ;  /* 0x03006004083f75b2 */ /* 0x0022700008000100 */
[----:B------:R1:W1:Y:S01]  /*0470*/  SYNCS.EXCH.64 URZ, [UR8+0x30068], UR6 ;  /* 0x03006806083f75b2 */ /* 0x0002620008000100 */
[----:B------:R-:W-:Y:S01]  /*0480*/  NOP ;  /* 0x0000000000007918 */ /* 0x000fe20000000000 */
.L_x_3:
[----:B-1----:R-:W-:Y:S01]  /*0490*/  ULDC.64 UR4, c[0x0][0x590] ;  /* 0x0001640000047ab9 */ /* 0x002fe20000000a00 */
[----:B------:R-:W-:Y:S01]  /*04a0*/  LOP3.LUT R3, R3, 0xfffffffc, RZ, 0xc0, !PT ;  /* 0xfffffffc03037812 */ /* 0x000fe200078ec0ff */
[----:B------:R-:W-:Y:S01]  /*04b0*/  NOP ;  /* 0x0000000000007918 */ /* 0x000fe20000000000 */
[----:B--234-:R-:W-:Y:S01]  /*04c0*/  BAR.SYNC.DEFER_BLOCKING 0x0 ;  /* 0x0000000000007b1d */ /* 0x01cfe20000010000 */
[----:B------:R-:W-:Y:S02]  /*04d0*/  ISETP.NE.U32.AND P0, PT, RZ, UR4, PT ;  /* 0x00000004ff007c0c */ /* 0x000fe4000bf05070 */
[----:B------:R-:W-:Y:S01]  /*04e0*/  SHF.R.S32.HI R0, RZ, 0x1f, R7 ;  /* 0x0000001fff007819 */ /* 0x000fe20000011407 */
[----:B------:R-:W-:Y:S01]  /*04f0*/  IMAD.IADD R4, R2, 0x1, -R3 ;  /* 0x0000000102047824 */ /* 0x000fe200078e0a03 */
[----:B------:R-:W-:Y:S01]  /*0500*/  ISETP.NE.AND.EX P0, PT, RZ, UR5, PT, P0 ;  /* 0x00000005ff007c0c */ /* 0x000fe2000bf05300 */
[----:B------:R-:W-:Y:S01]  /*0510*/  ULDC.64 UR38, c[0x0][0x208] ;  /* 0x0000820000267ab9 */ /* 0x000fe20000000a00 */
[----:B------:R-:W-:-:S02]  /*0520*/  LEA.HI R0, R0, R7, RZ, 0x7 ;  /* 0x0000000700007211 */ /* 0x000fc400078f38ff */
[C---:B------:R-:W-:Y:S02]  /*0530*/  LOP3.LUT P1, RZ, R5.reuse, R4, RZ, 0xfc, !PT ;  /* 0x0000000405ff7212 */ /* 0x040fe4000782fcff */
[----:B------:R-:W-:Y:S02]  /*0540*/  LOP3.LUT R0, R0, 0xffffff80, RZ, 0xc0, !PT ;  /* 0xffffff8000007812 */ /* 0x000fe400078ec0ff */
[----:B------:R-:W-:Y:S02]  /*0550*/  ISETP.NE.AND P2, PT, R5, 0x1, PT ;  /* 0x000000010500780c */ /* 0x000fe40003f45270 */
[----:B------:R-:W-:Y:S01]  /*0560*/  SEL R57, RZ, 0x1, P1 ;  /* 0x00000001ff397807 */ /* 0x000fe20000800000 */
[----:B------:R-:W-:Y:S01]  /*0570*/  IMAD.IADD R17, R7, 0x1, -R0 ;  /* 0x0000000107117824 */ /* 0x000fe200078e0a00 */
[----:B------:R-:W-:Y:S02]  /*0580*/  PRMT R22, RZ, 0x7610, R22 ;  /* 0x00007610ff167816 */ /* 0x000fe40000000016 */
[----:B------:R-:W-:Y:S01]  /*0590*/  SEL R57, R57, 0x2, P2 ;  /* 0x0000000239397807 */ /* 0x000fe20001000000 */
[----:B------:R-:W-:Y:S06]  /*05a0*/  @P0 BRA `(.L_x_4) ;  /* 0x00000000002c0947 */ /* 0x000fec0003800000 */
[----:B------:R-:W-:Y:S02]  /*05b0*/  ULDC.64 UR4, c[0x0][0x588] ;  /* 0x0001620000047ab9 */ /* 0x000fe40000000a00 */
[----:B------:R-:W-:-:S04]  /*05c0*/  ISETP.NE.U32.AND P0, PT, RZ, UR4, PT ;  /* 0x00000004ff007c0c */ /* 0x000fc8000bf05070 */
[----:B------:R-:W-:-:S13]  /*05d0*/  ISETP.NE.AND.EX P0, PT, RZ, UR5, PT, P0 ;  /* 0x00000005ff007c0c */ /* 0x000fda000bf05300 */
[----:B------:R-:W-:Y:S05]  /*05e0*/  @!P0 BRA `(.L_x_5) ;  /* 0x0000000000108947 */ /* 0x000fea0003800000 */
[----:B------:R-:W1:Y:S02]  /*05f0*/  LDC.64 R18, c[0x0][0x588] ;  /* 0x00016200ff127b82 */ /* 0x000e640000000a00 */
[----:B-1----:R1:W5:Y:S01]  /*0600*/  LDG.E R18, desc[UR38][R18.64] ;  /* 0x0000002612127981 */ /* 0x002362000c1e1900 */
[----:B------:R-:W-:Y:S01]  /*0610*/  IMAD.MOV.U32 R22, RZ, RZ, 0x1 ;  /* 0x00000001ff167424 */ /* 0x000fe200078e00ff */
[----:B------:R-:W-:Y:S06]  /*0620*/  BRA `(.L_x_4) ;  /* 0x00000000000c7947 */ /* 0x000fec0003800000 */
.L_x_5:
[----:B------:R-:W-:Y:S01]  /*0630*/  ULDC UR4, c[0x0][0x580] ;  /* 0x0001600000047ab9 */ /* 0x000fe20000000800 */
[----:B------:R-:W-:Y:S02]  /*0640*/  IMAD.MOV.U32 R22, RZ, RZ, 0x1 ;  /* 0x00000001ff167424 */ /* 0x000fe400078e00ff */
[----:B------:R-:W-:-:S07]  /*0650*/  IMAD.U32 R18, RZ, RZ, UR4 ;  /* 0x00000004ff127e24 */ /* 0x000fce000f8e00ff */
.L_x_4:
[----:B------:R-:W-:Y:S02]  /*0660*/  ULDC.64 UR4, c[0x0][0x5b0] ;  /* 0x00016c0000047ab9 */ /* 0x000fe40000000a00 */
[----:B------:R-:W-:-:S04]  /*0670*/  ISETP.NE.U32.AND P0, PT, RZ, UR4, PT ;  /* 0x00000004ff007c0c */ /* 0x000fc8000bf05070 */
[----:B------:R-:W-:-:S13]  /*0680*/  ISETP.NE.AND.EX P0, PT, RZ, UR5, PT, P0 ;  /* 0x00000005ff007c0c */ /* 0x000fda000bf05300 */
[----:B------:R-:W-:Y:S05]  /*0690*/  @P0 BRA `(.L_x_6) ;  /* 0x0000000000240947 */ /* 0x000fea0003800000 */
[----:B------:R-:W-:Y:S02]  /*06a0*/  ULDC.64 UR4, c[0x0][0x5a8] ;  /* 0x00016a0000047ab9 */ /* 0x000fe40000000a00 */
[----:B------:R-:W-:-:S04]  /*06b0*/  ISETP.NE.U32.AND P0, PT, RZ, UR4, PT ;  /* 0x00000004ff007c0c */ /* 0x000fc8000bf05070 */
[----:B------:R-:W-:-:S13]  /*06c0*/  ISETP.NE.AND.EX P0, PT, RZ, UR5, PT, P0 ;  /* 0x00000005ff007c0c */ /* 0x000fda000bf05300 */
[----:B------:R-:W-:Y:S05]  /*06d0*/  @!P0 BRA `(.L_x_7) ;  /* 0x00000000000c8947 */ /* 0x000fea0003800000 */
[----:B------:R-:W2:Y:S02]  /*06e0*/  LDC.64 R2, c[0x0][0x5a8] ;  /* 0x00016a00ff027b82 */ /* 0x000ea40000000a00 */
[----:B--2---:R2:W5:Y:S01]  /*06f0*/  LDG.E R16, desc[UR38][R2.64] ;  /* 0x0000002602107981 */ /* 0x004562000c1e1900 */
[----:B------:R-:W-:Y:S05]  /*0700*/  BRA `(.L_x_6) ;  /* 0x0000000000087947 */ /* 0x000fea0003800000 */
.L_x_7:
[----:B------:R-:W-:Y:S02]  /*0710*/  ULDC UR4, c[0x0][0x5a0] ;  /* 0x0001680000047ab9 */ /* 0x000fe40000000800 */
[----:B------:R-:W-:-:S07]  /*0720*/  IMAD.U32 R16, RZ, RZ, UR4 ;  /* 0x00000004ff107e24 */ /* 0x000fce000f8e00ff */
.L_x_6:
[----:B------:R-:W3:Y:S01]  /*0730*/  LDC R9, c[0x0][0x288] ;  /* 0x0000a200ff097b82 */ /* 0x000ee20000000800 */
[----:B------:R-:W4:Y:S01]  /*0740*/  S2R R6, SR_CTAID.X ;  /* 0x0000000000067919 */ /* 0x000f220000002500 */
[----:B------:R-:W-:Y:S01]  /*0750*/  ISETP.NE.AND P0, PT, R5, RZ, PT ;  /* 0x000000ff0500720c */ /* 0x000fe20003f05270 */
[----:B------:R-:W1:Y:S05]  /*0760*/  S2R R8, SR_CTAID.Y ;  /* 0x0000000000087919 */ /* 0x000e6a0000002600 */
[----:B------:R-:W4:Y:S08]  /*0770*/  S2UR UR4, SR_CgaCtaId ;  /* 0x00000000000479c3 */ /* 0x000f300000008800 */
[----:B------:R-:W1:Y:S01]  /*0780*/  S2UR UR36, SR_CTAID.Z ;  /* 0x00000000002479c3 */ /* 0x000e620000002700 */
[----:B---3--:R-:W-:-:S05]  /*0790*/  VIADD R0, R9, 0x7f ;  /* 0x0000007f09007836 */ /* 0x008fca0000000000 */
[----:B--2---:R-:W-:-:S04]  /*07a0*/  SHF.R.S32.HI R3, RZ, 0x1f, R0 ;  /* 0x0000001fff037819 */ /* 0x004fc80000011400 */
[----:B------:R-:W-:Y:S01]  /*07b0*/  LEA.HI R2, R3, R0, RZ, 0x7 ;  /* 0x0000000003027211 */ /* 0x000fe200078f38ff */
[----:B----4-:R-:W-:-:S03]  /*07c0*/  IMAD.U32 R0, RZ, RZ, UR4 ;  /* 0x00000004ff007e24 */ /* 0x010fc6000f8e00ff */
[----:B------:R-:W-:Y:S01]  /*07d0*/  SHF.R.S32.HI R2, RZ, 0x7, R2 ;  /* 0x00000007ff027819 */ /* 0x000fe20000011402 */
[----:B-1----:R-:W-:Y:S06]  /*07e0*/  @!P0 BRA `(.L_x_8) ;  /* 0x0000004400708947 */ /* 0x002fec0003800000 */
[----:B------:R-:W-:-:S13]  /*07f0*/  ISETP.NE.AND P0, PT, R5, 0x1, PT ;  /* 0x000000010500780c */ /* 0x000fda0003f05270 */
[----:B------:R-:W-:Y:S05]  /*0800*/  @P0 EXIT ;  /* 0x000000000000094d */ /* 0x000fea0003800000 */
[----:B------:R-:W-:-:S13]  /*0810*/  ISETP.GT.AND P0, PT, R9, RZ, PT ;  /* 0x000000ff0900720c */ /* 0x000fda0003f04270 */
[----:B------:R-:W-:Y:S05]  /*0820*/  @P0 BRA `(.L_x_9) ;  /* 0x0000000000400947 */ /* 0x000fea0003800000 */
[----:B------:R-:W-:Y:S01]  /*0830*/  MOV R0, 0x0 ;  /* 0x0000000000007802 */ /* 0x000fe20000000f00 */
[----:B------:R-:W-:Y:S01]  /*0840*/  ULDC.64 UR4, c[0x4][0x70] ;  /* 0x01001c0000047ab9 */ /* 0x000fe20000000a00 */
[----:B------:R-:W-:Y:S01]  /*0850*/  ULDC.64 UR6, c[0x4][0x8] ;  /* 0x0100020000067ab9 */ /* 0x000fe20000000a00 */
[----:B------:R-:W-:Y:S01]  /*0860*/  IMAD.U32 R4, RZ, RZ, UR4 ;  /* 0x00000004ff047e24 */ /* 0x000fe2000f8e00ff */
[----:B------:R1:W2:Y:S01]  /*0870*/  LDC.64 R14, c[0x4][R0] ;  /* 0x01000000000e7b82 */ /* 0x0002a20000000a00 */
[----:B------:R-:W-:Y:S01]  /*0880*/  IMAD.U32 R5, RZ, RZ, UR5 ;  /* 0x00000005ff057e24 */ /* 0x000fe2000f8e00ff */
[----:B------:R-:W-:Y:S01]  /*0890*/  ULDC.64 UR4, c[0x4][0x78] ;  /* 0x01001e0000047ab9 */ /* 0x000fe20000000a00 */
[----:B------:R-:W-:Y:S02]  /*08a0*/  IMAD.U32 R10, RZ, RZ, UR6 ;  /* 0x00000006ff0a7e24 */ /* 0x000fe4000f8e00ff */
[----:B------:R-:W-:Y:S02]  /*08b0*/  IMAD.U32 R6, RZ, RZ, UR4 ;  /* 0x00000004ff067e24 */ /* 0x000fe4000f8e00ff */
[----:B------:R-:W-:-:S02]  /*08c0*/  IMAD.U32 R7, RZ, RZ, UR5 ;  /* 0x00000005ff077e24 */ /* 0x000fc4000f8e00ff */
[----:B------:R-:W-:Y:S02]  /*08d0*/  IMAD.U32 R11, RZ, RZ, UR7 ;  /* 0x00000007ff0b7e24 */ /* 0x000fe4000f8e00ff */
[----:B------:R-:W-:Y:S02]  /*08e0*/  IMAD.MOV.U32 R8, RZ, RZ, 0x1e1 ;  /* 0x000001e1ff087424 */ /* 0x000fe400078e00ff */
[----:B------:R-:W-:Y:S02]  /*08f0*/  IMAD.MOV.U32 R12, RZ, RZ, 0x1 ;  /* 0x00000001ff0c7424 */ /* 0x000fe400078e00ff */
[----:B-1----:R-:W-:-:S07]  /*0900*/  IMAD.MOV.U32 R13, RZ, RZ, RZ ;  /* 0x000000ffff0d7224 */ /* 0x002fce00078e00ff */
[----:B------:R-:W-:-:S07]  /*0910*/  LEPC R20, `(.L_x_9) ;  /* 0x000000001014794e */ /* 0x000fce0000000000 */
[----:B--2--5:R-:W-:Y:S05]  /*0920*/  CALL.ABS.NOINC R14 ;  /* 0x000000000e007343 */ /* 0x024fea0003c00000 */
.L_x_9:
[----:B------:R-:W-:-:S04]  /*0930*/  LOP3.LUT R56, R57, 0x1, RZ, 0xfc, !PT ;  /* 0x0000000139387812 */ /* 0x000fc800078efcff */
[----:B------:R-:W-:-:S04]  /*0940*/  ISETP.NE.AND P1, PT, R56, 0x3, PT ;  /* 0x000000033800780c */ /* 0x000fc80003f25270 */
[----:B------:R-:W-:-:S09]  /*0950*/  P2R R0, PR, RZ, 0x2 ;  /* 0x00000002ff007803 */ /* 0x000fd20000000000 */
[----:B------:R-:W-:Y:S05]  /*0960*/  @!P1 BRA `(.L_x_10) ;  /* 0x0000000000049947 */ /* 0x000fea0003800000 */
[----:B------:R-:W-:Y:S01]  /*0970*/  BPT.TRAP 0x1 ;  /* 0x000000040000795c */ /* 0x000fe20000300000 */
.L_x_10:
[----:B------:R-:W1:Y:S01]  /*0980*/  S2R R23, SR_CgaCtaId ;  /* 0x0000000000177919 */ /* 0x000e620000008800 */
[----:B------:R-:W-:Y:S02]  /*0990*/  MOV R4, 0x400 ;  /* 0x0000040000047802 */ /* 0x000fe40000000f00 */
[----:B------:R-:W-:Y:S02]  /*09a0*/  SHF.L.U32 R0, RZ, 0x1f, RZ ;  /* 0x0000001fff007819 */ /* 0x000fe400000006ff */
[----:B-1----:R-:W-:-:S04]  /*09b0*/  LEA R19, R23, R4, 0x18 ;  /* 0x0000000417137211 */ /* 0x002fc800078ec0ff */
[----:B------:R1:W2:Y:S01]  /*09c0*/  SYNCS.PHASECHK.TRANS64.TRYWAIT P0, [R19+URZ+0x30000], R0 ;  /* 0x03000000130075a7 */ /* 0x0002a2000800017f */
[----:B------:R-:W-:Y:S05]  /*09d0*/  @!P1 BRA `(.L_x_11) ;  /* 0x0000000000049947 */ /* 0x000fea0003800000 */
[----:B------:R-:W-:Y:S01]  /*09e0*/  BPT.TRAP 0x1 ;  /* 0x000000040000795c */ /* 0x000fe20000300000 */
.L_x_11:
[----:B--2---:R-:W-:Y:S05]  /*09f0*/  @P0 BRA `(.L_x_12) ;  /* 0x0000000000080947 */ /* 0x004fea0003800000 */
[----:B------:R-:W2:Y:S02]  /*0a00*/  SYNCS.PHASECHK.TRANS64.TRYWAIT P0, [R19+URZ+0x30000], R0 ;  /* 0x03000000130075a7 */ /* 0x000ea4000800017f */
[----:B--2---:R-:W-:Y:S05]  /*0a10*/  @!P0 BRA `(.L_x_13) ;  /* 0x0000005000148947 */ /* 0x004fea0003800000 */
.L_x_12:
[----:B------:R-:W-:Y:S05]  /*0a20*/  WARPSYNC.ALL ;  /* 0x0000000000007948 */ /* 0x000fea0003800000 */
[C---:B------:R-:W-:Y:S01]  /*0a30*/  R2UR UR5, R19.reuse ;  /* 0x00000000130572ca */ /* 0x040fe200000e0000 */
[----:B------:R-:W-:Y:S01]  /*0a40*/  WARPGROUP.ARRIVE ;  /* 0x00000000000079c5 */ /* 0x000fe20000000000 */
[----:B------:R-:W-:Y:S01]  /*0a50*/  R2UR UR4, R19 ;  /* 0x00000000130472ca */ /* 0x000fe200000e0000 */
[----:B------:R-:W-:Y:S01]  /*0a60*/  UMOV UR7, 0x40000040 ;  /* 0x4000004000077882 */ /* 0x000fe20000000000 */
[----:B------:R-:W-:Y:S01]  /*0a70*/  UMOV UR9, 0x40000040 ;  /* 0x4000004000097882 */ /* 0x000fe20000000000 */
[----:B------:R-:W-:Y:S01]  /*0a80*/  UMOV UR11, 0x40000040 ;  /* 0x40000040000b7882 */ /* 0x000fe20000000000 */
[----:B------:R-:W-:-:S05]  /*0a90*/  VIMNMX R3, R2, 0x1, PT ;  /* 0x0000000102037848 */ /* 0x000fca0003fe0100 */
[----:B------:R-:W-:Y:S02]  /*0aa0*/  IMAD.IADD R3, R2, 0x1, -R3 ;  /* 0x0000000102037824 */ /* 0x000fe400078e0a03 */
[----:B------:R-:W-:Y:S02]  /*0ab0*/  UIADD3 UR5, UR5, 0x18000, URZ ;  /* 0x0001800005057890 */ /* 0x000fe4000fffe03f */
[----:B------:R-:W-:Y:S01]  /*0ac0*/  USHF.R.U32.HI UR4, URZ, 0x4, UR4 ;  /* 0x000000043f047899 */ /* 0x000fe20008011604 */
[----:B------:R-:W-:Y:S01]  /*0ad0*/  ISETP.GE.AND P0, PT, R3, 0x1, PT ;  /* 0x000000010300780c */ /* 0x000fe20003f06270 */
[----:B------:R-:W-:Y:S02]  /*0ae0*/  USHF.R.U32.HI UR5, URZ, 0x4, UR5 ;  /* 0x000000043f057899 */ /* 0x000fe40008011605 */
[----:B------:R-:W-:Y:S02]  /*0af0*/  ULOP3.LUT UR4, UR4, 0x3fff, URZ, 0xc0, !UPT ;  /* 0x00003fff04047892 */ /* 0x000fe4000f8ec03f */
[----:B------:R-:W-:-:S02]  /*0b00*/  ULOP3.LUT UR5, UR5, 0x3fff, URZ, 0xc0, !UPT ;  /* 0x00003fff05057892 */ /* 0x000fc4000f8ec03f */
[----:B------:R-:W-:Y:S02]  /*0b10*/  ULOP3.LUT UR4, UR4, 0x10000, URZ, 0xfc, !UPT ;  /* 0x0001000004047892 */ /* 0x000fe4000f8efc3f */
[----:B------:R-:W-:Y:S02]  /*0b20*/  ULOP3.LUT UR6, UR5, 0x10000, URZ, 0xfc, !UPT ;  /* 0x0001000005067892 */ /* 0x000fe4000f8efc3f */
[----:B------:R-:W-:Y:S01]  /*0b30*/  UIADD3 UR8, UR4, 0x2, URZ ;  /* 0x0000000204087890 */ /* 0x000fe2000fffe03f */
[----:B------:R-:W-:Y:S01]  /*0b40*/  UMOV UR5, 0x40000040 ;  /* 0x4000004000057882 */ /* 0x000fe20000000000 */
[----:B------:R-:W-:-:S05]  /*0b50*/  UIADD3 UR10, UR6, 0x2, URZ ;  /* 0x00000002060a7890 */ /* 0x000fca000fffe03f */
[----:B------:R-:W-:Y:S03]  /*0b60*/  HGMMA.64x64x16.F32 R24, gdesc[UR4], RZ, !UPT, gsb0 ;  /* 0x00e00000041879f0 */ /* 0x000fe6000c0008ff */
[----:B------:R-:W-:Y:S02]  /*0b70*/  WARPGROUP.DEPBAR.LE gsb0, 0x0 ;  /* 0x00008000000079c5 */ /* 0x000fe40000010000 */
[----:B------:R-:W-:-:S06]  /*0b80*/  WARPGROUP.ARRIVE ;  /* 0x00000000000079c5 */ /* 0x000fcc0000000000 */
[----:B------:R-:W-:Y:S01]  /*0b90*/  HGMMA.64x64x16.F32 R24, gdesc[UR8], R24, gsb0 ;  /* 0x00e00000081879f0 */ /* 0x000fe20008000818 */
[----:B------:R-:W-:Y:S02]  /*0ba0*/  UIADD3 UR8, UR4, 0x4, URZ ;  /* 0x0000000404087890 */ /* 0x000fe4000fffe03f */
[----:B------:R-:W-:Y:S01]  /*0bb0*/  UIADD3 UR10, UR6, 0x4, URZ ;  /* 0x00000004060a7890 */ /* 0x000fe2000fffe03f */
[----:B------:R-:W-:Y:S01]  /*0bc0*/  UMOV UR9, 0x40000040 ;  /* 0x4000004000097882 */ /* 0x000fe20000000000 */
[----:B------:R-:W-:Y:S01]  /*0bd0*/  UMOV UR11, 0x40000040 ;  /* 0x40000040000b7882 */ /* 0x000fe20000000000 */
        /* <DEDUP_REMOVED lines=37> */
[----:B------:R-:W-:Y:S03]  /*0e30*/  HGMMA.64x64x16.F32 R24, gdesc[UR8], R24, gsb0 ;  /* 0x00e00000081879f0 */ /* 0x000fe60008000818 */
[----:B------:R-:W-:Y:S02]  /*0e40*/  WARPGROUP.DEPBAR.LE gsb0, 0x0 ;  /* 0x00008000000079c5 */ /* 0x000fe40000010000 */
[----:B------:R-:W-:Y:S05]  /*0e50*/  @!P0 BRA `(.L_x_14) ;  /* 0x0000000400788947 */ /* 0x000fea0003800000 */
[----:B------:R-:W-:Y:S01]  /*0e60*/  IMAD.MOV.U32 R6, RZ, RZ, RZ ;  /* 0x000000ffff067224 */ /* 0x000fe200078e00ff */
[----:B------:R-:W-:Y:S01]  /*0e70*/  UMOV UR5, 0x1 ;  /* 0x0000000100057882 */ /* 0x000fe20000000000 */
[----:B-12---:R-:W-:-:S07]  /*0e80*/  IMAD.MOV.U32 R0, RZ, RZ, RZ ;  /* 0x000000ffff007224 */ /* 0x006fce00078e00ff */
.L_x_21:
[----:B------:R-:W-:-:S13]  /*0e90*/  ISETP.NE.AND P1, PT, R56, 0x3, PT ;  /* 0x000000033800780c */ /* 0x000fda0003f25270 */
[----:B-1----:R-:W-:Y:S05]  /*0ea0*/  @!P1 BRA `(.L_x_15) ;  /* 0x0000000000049947 */ /* 0x002fea0003800000 */
[----:B------:R-:W-:Y:S01]  /*0eb0*/  BPT.TRAP 0x1 ;  /* 0x000000040000795c */ /* 0x000fe20000300000 */
.L_x_15:
[----:B------:R-:W-:Y:S01]  /*0ec0*/  IMAD.U32 R4, RZ, RZ, UR5 ;  /* 0x00000005ff047e24 */ /* 0x000fe2000f8e00ff */
[----:B------:R-:W-:-:S03]  /*0ed0*/  SHF.L.U32 R2, R6, 0x1f, RZ ;  /* 0x0000001f06027819 */ /* 0x000fc600000006ff */
[----:B------:R-:W-:-:S04]  /*0ee0*/  IMAD R5, R4, 0x8, R19 ;  /* 0x0000000804057824 */ /* 0x000fc800078e0213 */
[----:B------:R1:W2:Y:S01]  /*0ef0*/  SYNCS.PHASECHK.TRANS64.TRYWAIT P0, [R5+URZ+0x30000], R2 ;  /* 0x03000002050075a7 */ /* 0x0002a2000800017f */
[----:B------:R-:W-:Y:S05]  /*0f00*/  @!P1 BRA `(.L_x_16) ;  /* 0x0000000000049947 */ /* 0x000fea0003800000 */
[----:B------:R-:W-:Y:S01]  /*0f10*/  BPT.TRAP 0x1 ;  /* 0x000000040000795c */ /* 0x000fe20000300000 */
.L_x_16:
[----:B--2---:R-:W-:Y:S05]  /*0f20*/  @P0 BRA `(.L_x_17) ;  /* 0x0000000000080947 */ /* 0x004fea0003800000 */
[----:B------:R-:W2:Y:S02]  /*0f30*/  SYNCS.PHASECHK.TRANS64.TRYWAIT P0, [R5+URZ+0x30000], R2 ;  /* 0x03000002050075a7 */ /* 0x000ea4000800017f */
[----:B--2---:R-:W-:Y:S05]  /*0f40*/  @!P0 BRA `(.L_x_18) ;  /* 0x0000004800dc8947 */ /* 0x004fea0003800000 */
.L_x_17:
[----:B------:R-:W-:Y:S01]  /*0f50*/  ULEA UR7, UR5, UR4, 0xa ;  /* 0x0000000405077291 */ /* 0x000fe2000f8e503f */
[----:B------:R-:W-:Y:S01]  /*0f60*/  WARPGROUP.ARRIVE ;  /* 0x00000000000079c5 */ /* 0x000fe20000000000 */
[----:B------:R-:W-:Y:S01]  /*0f70*/  ULEA UR12, UR5, UR6, 0xa ;  /* 0x00000006050c7291 */ /* 0x000fe2000f8e503f */
[----:B------:R-:W-:Y:S01]  /*0f80*/  ISETP.NE.AND P0, PT, R56, 0x3, PT ;  /* 0x000000033800780c */ /* 0x000fe20003f05270 */
[----:B------:R-:W-:Y:S01]  /*0f90*/  UMOV UR9, 0x40000040 ;  /* 0x4000004000097882 */ /* 0x000fe20000000000 */
[----:B------:R-:W-:Y:S02]  /*0fa0*/  UMOV UR11, 0x40000040 ;  /* 0x40000040000b7882 */ /* 0x000fe40000000000 */
[----:B------:R-:W-:Y:S02]  /*0fb0*/  UMOV UR8, UR7 ;  /* 0x0000000700087c82 */ /* 0x000fe40008000000 */
[----:B------:R-:W-:Y:S02]  /*0fc0*/  UMOV UR10, UR12 ;  /* 0x0000000c000a7c82 */ /* 0x000fe40008000000 */
[----:B------:R-:W-:Y:S01]  /*0fd0*/  HGMMA.64x64x16.F32 R24, gdesc[UR8], R24, gsb0 ;  /* 0x00e00000081879f0 */ /* 0x000fe20008000818 */
[----:B------:R-:W-:-:S02]  /*0fe0*/  UIADD3 UR8, UR7, 0x2, URZ ;  /* 0x0000000207087890 */ /* 0x000fc4000fffe03f */
        /* <DEDUP_REMOVED lines=50> */
[----:B------:R-:W-:Y:S01]  /*1310*/  BPT.TRAP 0x1 ;  /* 0x000000040000795c */ /* 0x000fe20000300000 */
.L_x_19:
[----:B-12---:R-:W-:Y:S01]  /*1320*/  IMAD R2, R0, 0x8, R19 ;  /* 0x0000000800027824 */ /* 0x006fe200078e0213 */
[----:B------:R-:W-:-:S03]  /*1330*/  ISETP.GT.U32.AND P0, PT, R57, 0x1, PT ;  /* 0x000000013900780c */ /* 0x000fc60003f04070 */
[----:B------:R-:W-:-:S05]  /*1340*/  VIADD R2, R2, 0x30030 ;  /* 0x0003003002027836 */ /* 0x000fca0000000000 */
[----:B------:R-:W-:-:S04]  /*1350*/  PRMT R2, RZ, 0x654, R2 ;  /* 0x00000654ff027816 */ /* 0x000fc80000000002 */
[----:B------:R1:W-:Y:S01]  /*1360*/  SYNCS.ARRIVE.TRANS64.RED.A1T0 RZ, [R2+URZ], RZ ;  /* 0x000000ff02ff79a7 */ /* 0x0003e2000810043f */
[----:B------:R-:W-:Y:S05]  /*1370*/  @P0 BRA `(.L_x_20) ;  /* 0x0000000000040947 */ /* 0x000fea0003800000 */
[----:B------:R-:W-:Y:S01]  /*1380*/  BPT.TRAP 0x1 ;  /* 0x000000040000795c */ /* 0x000fe20000300000 */
.L_x_20:
[----:B------:R-:W-:Y:S01]  /*1390*/  UIADD3 UR5, UR5, 0x1, URZ ;  /* 0x0000000105057890 */ /* 0x000fe2000fffe03f */
[C---:B------:R-:W-:Y:S01]  /*13a0*/  ISETP.GT.AND P1, PT, R3.reuse, 0x1, PT ;  /* 0x000000010300780c */ /* 0x040fe20003f24270 */
[----:B------:R-:W-:Y:S02]  /*13b0*/  VIADD R0, R0, 0x1 ;  /* 0x0000000100007836 */ /* 0x000fe40000000000 */
[----:B------:R-:W-:Y:S01]  /*13c0*/  UISETP.NE.AND UP0, UPT, UR5, 0x6, UPT ;  /* 0x000000060500788c */ /* 0x000fe2000bf05270 */
[----:B------:R-:W-:Y:S02]  /*13d0*/  VIADD R3, R3, 0xffffffff ;  /* 0xffffffff03037836 */ /* 0x000fe40000000000 */
[C---:B------:R-:W-:Y:S01]  /*13e0*/  ISETP.NE.AND P0, PT, R0.reuse, 0x6, PT ;  /* 0x000000060000780c */ /* 0x040fe20003f05270 */
[----:B------:R-:W-:Y:S02]  /*13f0*/  USEL UR7, URZ, 0x1, UP0 ;  /* 0x000000013f077887 */ /* 0x000fe40008000000 */
[----:B------:R-:W-:Y:S01]  /*1400*/  USEL UR5, UR5, URZ, UP0 ;  /* 0x0000003f05057287 */ /* 0x000fe20008000000 */
[----:B------:R-:W-:-:S03]  /*1410*/  SEL R0, R0, RZ, P0 ;  /* 0x000000ff00007207 */ /* 0x000fc60000000000 */
[----:B------:R-:W-:Y:S01]  /*1420*/  LOP3.LUT R6, R6, UR7, RZ, 0x3c, !PT ;  /* 0x0000000706067c12 */ /* 0x000fe2000f8e3cff */
[----:B------:R-:W-:Y:S07]  /*1430*/  @P1 BRA `(.L_x_21) ;  /* 0xfffffff800941947 */ /* 0x000fee000383ffff */
.L_x_14:
[----:B-12---:R-:W1:Y:S02]  /*1440*/  LDC R0, c[0x0][0x288] ;  /* 0x0000a200ff007b82 */ /* 0x006e640000000800 */
[----:B-1----:R-:W-:-:S13]  /*1450*/  ISETP.GE.AND P0, PT, R0, 0x1, PT ;  /* 0x000000010000780c */ /* 0x002fda0003f06270 */
[----:B------:R-:W-:Y:S05]  /*1460*/  @!P0 BRA `(.L_x_22) ;  /* 0x00000000004c8947 */ /* 0x000fea0003800000 */
[----:B------:R-:W-:-:S13]  /*1470*/  ISETP.NE.AND P1, PT, R56, 0x3, PT ;  /* 0x000000033800780c */ /* 0x000fda0003f25270 */
[----:B------:R-:W-:Y:S05]  /*1480*/  @!P1 BRA `(.L_x_23) ;  /* 0x0000000000049947 */ /* 0x000fea0003800000 */
[----:B------:R-:W-:Y:S01]  /*1490*/  BPT.TRAP 0x1 ;  /* 0x000000040000795c */ /* 0x000fe20000300000 */
.L_x_23:
[----:B------:R-:W-:Y:S01]  /*14a0*/  VIADD R0, R0, 0x7f ;  /* 0x0000007f00007836 */ /* 0x000fe20000000000 */
[----:B------:R-:W-:-:S04]  /*14b0*/  ISETP.GT.U32.AND P0, PT, R57, 0x1, PT ;  /* 0x000000013900780c */ /* 0x000fc80003f04070 */
[----:B------:R-:W-:-:S04]  /*14c0*/  SHF.R.S32.HI R3, RZ, 0x1f, R0 ;  /* 0x0000001fff037819 */ /* 0x000fc80000011400 */
[----:B------:R-:W-:-:S04]  /*14d0*/  LEA.HI R3, R3, R0, RZ, 0x7 ;  /* 0x0000000003037211 */ /* 0x000fc800078f38ff */
[----:B------:R-:W-:-:S04]  /*14e0*/  SHF.R.S32.HI R3, RZ, 0x7, R3 ;  /* 0x00000007ff037819 */ /* 0x000fc80000011403 */
[----:B------:R-:W-:-:S05]  /*14f0*/  VIMNMX R0, R3, 0x1, PT ;  /* 0x0000000103007848 */ /* 0x000fca0003fe0100 */
[----:B------:R-:W-:-:S04]  /*1500*/  IMAD.IADD R5, R3, 0x1, -R0 ;  /* 0x0000000103057824 */ /* 0x000fc800078e0a00 */
[----:B------:R-:W-:-:S05]  /*1510*/  IMAD.WIDE.U32 R2, R5, -0x55555555, RZ ;  /* 0xaaaaaaab05027825 */ /* 0x000fca00078e00ff */
[----:B------:R-:W-:-:S05]  /*1520*/  SHF.R.U32.HI R0, RZ, 0x2, R3 ;  /* 0x00000002ff007819 */ /* 0x000fca0000011603 */
[----:B------:R-:W-:-:S04]  /*1530*/  IMAD R0, R0, -0x6, R5 ;  /* 0xfffffffa00007824 */ /* 0x000fc800078e0205 */
[----:B------:R-:W-:-:S04]  /*1540*/  IMAD R0, R0, 0x8, R19 ;  /* 0x0000000800007824 */ /* 0x000fc800078e0213 */
[----:B------:R-:W-:-:S05]  /*1550*/  VIADD R0, R0, 0x30030 ;  /* 0x0003003000007836 */ /* 0x000fca0000000000 */
[----:B------:R-:W-:-:S04]  /*1560*/  PRMT R0, RZ, 0x654, R0 ;  /* 0x00000654ff007816 */ /* 0x000fc80000000000 */
[----:B------:R1:W-:Y:S01]  /*1570*/  SYNCS.ARRIVE.TRANS64.RED.A1T0 RZ, [R0+URZ], RZ ;  /* 0x000000ff00ff79a7 */ /* 0x0003e2000810043f */
[----:B------:R-:W-:Y:S05]  /*1580*/  @P0 BRA `(.L_x_22) ;  /* 0x0000000000040947 */ /* 0x000fea0003800000 */
[----:B------:R-:W-:Y:S01]  /*1590*/  BPT.TRAP 0x1 ;  /* 0x000000040000795c */ /* 0x000fe20000300000 */
.L_x_22:
[----:B------:R-:W2:Y:S01]  /*15a0*/  S2UR UR5, SR_CTAID.X ;  /* 0x00000000000579c3 */ /* 0x000ea20000002500 */
[----:B-1----:R-:W-:-:S04]  /*15b0*/  MOV R0, RZ ;  /* 0x000000ff00007202 */ /* 0x002fc80000000f00 */
[----:B------:R-:W-:-:S03]  /*15c0*/  LOP3.LUT P0, RZ, R0, 0x3ff, RZ, 0xc0, !PT ;  /* 0x000003ff00ff7812 */ /* 0x000fc6000780c0ff */
[----:B------:R-:W1:Y:S01]  /*15d0*/  S2UR UR4, SR_CTAID.Y ;  /* 0x00000000000479c3 */ /* 0x000e620000002600 */
[----:B--2---:R-:W-:Y:S02]  /*15e0*/  USHF.L.U32 UR42, UR5, 0x6, URZ ;  /* 0x00000006052a7899 */ /* 0x004fe4000800063f */
[----:B-1----:R-:W-:-:S07]  /*15f0*/  USHF.L.U32 UR41, UR4, 0x6, URZ ;  /* 0x0000000604297899 */ /* 0x002fce000800063f */
[----:B------:R-:W-:Y:S05]  /*1600*/  @!P0 BRA `(.L_x_24) ;  /* 0x0000000000408947 */ /* 0x000fea0003800000 */
[----:B------:R-:W-:Y:S01]  /*1610*/  MOV R2, 0x0 ;  /* 0x0000000000027802 */ /* 0x000fe20000000f00 */
[----:B------:R-:W-:Y:S01]  /*1620*/  ULDC.64 UR4, c[0x4][0x80] ;  /* 0x0100200000047ab9 */ /* 0x000fe20000000a00 */
[----:B------:R-:W-:Y:S01]  /*1630*/  ULDC.64 UR6, c[0x4][0x10] ;  /* 0x0100040000067ab9 */ /* 0x000fe20000000a00 */
[----:B------:R-:W-:Y:S02]  /*1640*/  IMAD.U32 R4, RZ, RZ, UR4 ;  /* 0x00000004ff047e24 */ /* 0x000fe4000f8e00ff */
[----:B------:R-:W-:Y:S01]  /*1650*/  IMAD.U32 R5, RZ, RZ, UR5 ;  /* 0x00000005ff057e24 */ /* 0x000fe2000f8e00ff */
[----:B------:R-:W1:Y:S01]  /*1660*/  LDC.64 R2, c[0x4][R2] ;  /* 0x0100000002027b82 */ /* 0x000e620000000a00 */
[----:B------:R-:W-:Y:S01]  /*1670*/  ULDC.64 UR4, c[0x4][0x88] ;  /* 0x0100220000047ab9 */ /* 0x000fe20000000a00 */
[----:B------:R-:W-:Y:S02]  /*1680*/  IMAD.U32 R10, RZ, RZ, UR6 ;  /* 0x00000006ff0a7e24 */ /* 0x000fe4000f8e00ff */
[----:B------:R-:W-:-:S02]  /*1690*/  IMAD.U32 R6, RZ, RZ, UR4 ;  /* 0x00000004ff067e24 */ /* 0x000fc4000f8e00ff */
[----:B------:R-:W-:Y:S02]  /*16a0*/  IMAD.U32 R7, RZ, RZ, UR5 ;  /* 0x00000005ff077e24 */ /* 0x000fe4000f8e00ff */
[----:B------:R-:W-:Y:S02]  /*16b0*/  IMAD.U32 R11, RZ, RZ, UR7 ;  /* 0x00000007ff0b7e24 */ /* 0x000fe4000f8e00ff */
[----:B------:R-:W-:Y:S02]  /*16c0*/  IMAD.MOV.U32 R8, RZ, RZ, 0x70 ;  /* 0x00000070ff087424 */ /* 0x000fe400078e00ff */
[----:B------:R-:W-:Y:S02]  /*16d0*/  IMAD.MOV.U32 R12, RZ, RZ, 0x1 ;  /* 0x00000001ff0c7424 */ /* 0x000fe400078e00ff */
[----:B------:R-:W-:-:S07]  /*16e0*/  IMAD.MOV.U32 R13, RZ, RZ, RZ ;  /* 0x000000ffff0d7224 */ /* 0x000fce00078e00ff */
[----:B------:R-:W-:-:S07]  /*16f0*/  LEPC R20, `(.L_x_24) ;  /* 0x000000001014794e */ /* 0x000fce0000000000 */
[----:B-1---5:R-:W-:Y:S05]  /*1700*/  CALL.ABS.NOINC R2 ;  /* 0x0000000002007343 */ /* 0x022fea0003c00000 */
.L_x_24:
[----:B------:R-:W-:-:S13]  /*1710*/  LOP3.LUT P0, RZ, R19, 0x3ff, RZ, 0xc0, !PT ;  /* 0x000003ff13ff7812 */ /* 0x000fda000780c0ff */
        /* <DEDUP_REMOVED lines=17> */
.L_x_25:
[----:B------:R-:W-:Y:S01]  /*1830*/  SHF.R.S32.HI R8, RZ, 0x1f, R17 ;  /* 0x0000001fff087819 */ /* 0x000fe20000011411 */
[----:B------:R-:W1:Y:S01]  /*1840*/  LDC.64 R4, c[0x0][0x280] ;  /* 0x0000a000ff047b82 */ /* 0x000e620000000a00 */
[----:B------:R-:W-:Y:S01]  /*1850*/  ULDC.64 UR4, c[0x0][0x590] ;  /* 0x0001640000047ab9 */ /* 0x000fe20000000a00 */
[----:B------:R-:W-:Y:S01]  /*1860*/  IMAD.U32 R9, RZ, RZ, UR42 ;  /* 0x0000002aff097e24 */ /* 0x000fe2000f8e00ff */
[CC--:B------:R-:W-:Y:S02]  /*1870*/  LEA.HI R0, R8.reuse, R17.reuse, RZ, 0x2 ;  /* 0x0000001108007211 */ /* 0x0c0fe400078f10ff */
[----:B------:R-:W-:Y:S02]  /*1880*/  LEA.HI R6, R8, R17, RZ, 0x5 ;  /* 0x0000001108067211 */ /* 0x000fe400078f28ff */
[----:B------:R-:W-:Y:S02]  /*1890*/  ISETP.NE.U32.AND P0, PT, RZ, UR4, PT ;  /* 0x00000004ff007c0c */ /* 0x000fe4000bf05070 */
[----:B------:R-:W-:-:S02]  /*18a0*/  SHF.R.S32.HI R2, RZ, 0x2, R0 ;  /* 0x00000002ff027819 */ /* 0x000fc40000011400 */
[----:B------:R-:W-:Y:S02]  /*18b0*/  SHF.R.S32.HI R3, RZ, 0x1f, R0 ;  /* 0x0000001fff037819 */ /* 0x000fe40000011400 */
[----:B------:R-:W-:Y:S02]  /*18c0*/  LOP3.LUT R0, R0, 0x7ffffffc, RZ, 0xc0, !PT ;  /* 0x7ffffffc00007812 */ /* 0x000fe400078ec0ff */
[----:B------:R-:W-:Y:S02]  /*18d0*/  SHF.R.S32.HI R6, RZ, 0x5, R6 ;  /* 0x00000005ff067819 */ /* 0x000fe40000011406 */
[----:B------:R-:W-:Y:S01]  /*18e0*/  ISETP.NE.AND.EX P0, PT, RZ, UR5, PT, P0 ;  /* 0x00000005ff007c0c */ /* 0x000fe2000bf05300 */
[----:B------:R-:W-:Y:S01]  /*18f0*/  IMAD.IADD R7, R17, 0x1, -R0 ;  /* 0x0000000111077824 */ /* 0x000fe200078e0a00 */
[----:B------:R-:W-:Y:S01]  /*1900*/  LEA.HI R3, R3, R2, RZ, 0x3 ;  /* 0x0000000203037211 */ /* 0x000fe200078f18ff */
[----:B------:R-:W-:Y:S01]  /*1910*/  IMAD R0, R6, -0x10, -R9 ;  /* 0xfffffff006007824 */ /* 0x000fe200078e0a09 */
[----:B------:R-:W-:-:S02]  /*1920*/  MOV R10, UR41 ;  /* 0x00000029000a7c02 */ /* 0x000fc40008000f00 */
[----:B------:R-:W-:-:S03]  /*1930*/  LOP3.LUT R3, R3, 0xfffffff8, RZ, 0xc0, !PT ;  /* 0xfffffff803037812 */ /* 0x000fc600078ec0ff */
[----:B------:R-:W-:Y:S01]  /*1940*/  IMAD R10, R7, -0x2, -R10 ;  /* 0xfffffffe070a7824 */ /* 0x000fe200078e0a0a */
[----:B------:R-:W-:-:S03]  /*1950*/  IADD3 R3, R0, R3, -R2 ;  /* 0x0000000300037210 */ /* 0x000fc60007ffe802 */
[----:B-1----:R-:W-:Y:S02]  /*1960*/  IMAD.IADD R2, R10, 0x1, R5 ;  /* 0x000000010a027824 */ /* 0x002fe400078e0205 */
[----:B------:R-:W-:Y:S01]  /*1970*/  IMAD.IADD R0, R3, 0x1, R4 ;  /* 0x0000000103007824 */ /* 0x000fe200078e0204 */
[----:B------:R-:W-:Y:S06]  /*1980*/  @!P0 BRA `(.L_x_26) ;  /* 0x0000000000388947 */ /* 0x000fec0003800000 */
[----:B------:R-:W-:Y:S02]  /*1990*/  ULDC.64 UR6, c[0x0][0x588] ;  /* 0x0001620000067ab9 */ /* 0x000fe40000000a00 */
[----:B------:R-:W-:-:S04]  /*19a0*/  ISETP.NE.U32.AND P1, PT, RZ, UR6, PT ;  /* 0x00000006ff007c0c */ /* 0x000fc8000bf25070 */
[----:B------:R-:W-:-:S13]  /*19b0*/  ISETP.NE.AND.EX P1, PT, RZ, UR7, PT, P1 ;  /* 0x00000007ff007c0c */ /* 0x000fda000bf25310 */
[----:B------:R-:W-:Y:S05]  /*19c0*/  @!P1 BRA `(.L_x_27) ;  /* 0x00000000001c9947 */ /* 0x000fea0003800000 */
[----:B------:R-:W1:Y:S01]  /*19d0*/  S2R R3, SR_CTAID.Z ;  /* 0x0000000000037919 */ /* 0x000e620000002700 */
[----:B------:R-:W2:Y:S01]  /*19e0*/  LDC.64 R10, c[0x0][0x588] ;  /* 0x00016200ff0a7b82 */ /* 0x000ea20000000a00 */
[----:B-1----:R-:W-:-:S04]  /*19f0*/  IMAD R3, R3, UR4, RZ ;  /* 0x0000000403037c24 */ /* 0x002fc8000f8e02ff */
[----:B--2---:R-:W-:-:S05]  /*1a00*/  IMAD.WIDE R10, R3, 0x4, R10 ;  /* 0x00000004030a7825 */ /* 0x004fca00078e020a */
[----:B-----5:R1:W5:Y:S01]  /*1a10*/  LDG.E R18, desc[UR38][R10.64] ;  /* 0x000000260a127981 */ /* 0x020362000c1e1900 */
[----:B------:R-:W-:Y:S01]  /*1a20*/  IMAD.MOV.U32 R22, RZ, RZ, 0x1 ;  /* 0x00000001ff167424 */ /* 0x000fe200078e00ff */
[----:B------:R-:W-:Y:S06]  /*1a30*/  BRA `(.L_x_26) ;  /* 0x00000000000c7947 */ /* 0x000fec0003800000 */
.L_x_27:
[----:B------:R-:W-:Y:S01]  /*1a40*/  ULDC UR6, c[0x0][0x580] ;  /* 0x0001600000067ab9 */ /* 0x000fe20000000800 */
[----:B------:R-:W-:Y:S02]  /*1a50*/  IMAD.MOV.U32 R22, RZ, RZ, 0x1 ;  /* 0x00000001ff167424 */ /* 0x000fe400078e00ff */
[----:B-----5:R-:W-:-:S07]  /*1a60*/  IMAD.U32 R18, RZ, RZ, UR6 ;  /* 0x00000006ff127e24 */ /* 0x020fce000f8e00ff */
.L_x_26:
[----:B------:R-:W-:Y:S02]  /*1a70*/  ULDC.64 UR6, c[0x0][0x5b0] ;  /* 0x00016c0000067ab9 */ /* 0x000fe40000000a00 */
[----:B------:R-:W-:-:S04]  /*1a80*/  ISETP.NE.U32.AND P1, PT, RZ, UR6, PT ;  /* 0x00000006ff007c0c */ /* 0x000fc8000bf25070 */
[----:B------:R-:W-:-:S13]  /*1a90*/  ISETP.NE.AND.EX P1, PT, RZ, UR7, PT, P1 ;  /* 0x00000007ff007c0c */ /* 0x000fda000bf25310 */
[----:B------:R-:W-:Y:S05]  /*1aa0*/  @!P1 BRA `(.L_x_28) ;  /* 0x0000000000309947 */ /* 0x000fea0003800000 */
[----:B------:R-:W-:Y:S02]  /*1ab0*/  ULDC.64 UR8, c[0x0][0x5a8] ;  /* 0x00016a0000087ab9 */ /* 0x000fe40000000a00 */
[----:B------:R-:W-:-:S04]  /*1ac0*/  ISETP.NE.U32.AND P1, PT, RZ, UR8, PT ;  /* 0x00000008ff007c0c */ /* 0x000fc8000bf25070 */
[----:B------:R-:W-:-:S13]  /*1ad0*/  ISETP.NE.AND.EX P1, PT, RZ, UR9, PT, P1 ;  /* 0x00000009ff007c0c */ /* 0x000fda000bf25310 */
[----:B------:R-:W-:Y:S05]  /*1ae0*/  @!P1 BRA `(.L_x_29) ;  /* 0x0000000000189947 */ /* 0x000fea0003800000 */
[----:B------:R-:W2:Y:S01]  /*1af0*/  S2R R3, SR_CTAID.Z ;  /* 0x0000000000037919 */ /* 0x000ea20000002700 */
[----:B-1----:R-:W1:Y:S01]  /*1b00*/  LDC.64 R10, c[0x0][0x5a8] ;  /* 0x00016a00ff0a7b82 */ /* 0x002e620000000a00 */
[----:B--2---:R-:W-:-:S04]  /*1b10*/  IMAD R3, R3, UR6, RZ ;  /* 0x0000000603037c24 */ /* 0x004fc8000f8e02ff */
[----:B-1----:R-:W-:-:S05]  /*1b20*/  IMAD.WIDE R10, R3, 0x4, R10 ;  /* 0x00000004030a7825 */ /* 0x002fca00078e020a */
[----:B-----5:R2:W5:Y:S01]  /*1b30*/  LDG.E R16, desc[UR38][R10.64] ;  /* 0x000000260a107981 */ /* 0x020562000c1e1900 */
[----:B------:R-:W-:Y:S05]  /*1b40*/  BRA `(.L_x_28) ;  /* 0x0000000000087947 */ /* 0x000fea0003800000 */
.L_x_29:
[----:B------:R-:W-:Y:S02]  /*1b50*/  ULDC UR6, c[0x0][0x5a0] ;  /* 0x0001680000067ab9 */ /* 0x000fe40000000800 */
[----:B-----5:R-:W-:-:S07]  /*1b60*/  IMAD.U32 R16, RZ, RZ, UR6 ;  /* 0x00000006ff107e24 */ /* 0x020fce000f8e00ff */
.L_x_28:
[----:B------:R-:W-:Y:S01]  /*1b70*/  ULDC.64 UR6, c[0x0][0x588] ;  /* 0x0001620000067ab9 */ /* 0x000fe20000000a00 */
[----:B------:R-:W-:Y:S01]  /*1b80*/  ISETP.NE.U32.AND P2, PT, RZ, UR4, PT ;  /* 0x00000004ff007c0c */ /* 0x000fe2000bf45070 */
[----:B------:R-:W-:Y:S02]  /*1b90*/  UISETP.NE.U32.AND UP0, UPT, UR6, URZ, UPT ;  /* 0x0000003f0600728c */ /* 0x000fe4000bf05070 */
[----:B------:R-:W-:Y:S01]  /*1ba0*/  ISETP.NE.U32.AND P1, PT, RZ, UR6, PT ;  /* 0x00000006ff007c0c */ /* 0x000fe2000bf25070 */
[----:B------:R-:W-:Y:S01]  /*1bb0*/  IMAD.MOV.U32 R3, RZ, RZ, 0x1 ;  /* 0x00000001ff037424 */ /* 0x000fe200078e00ff */
[----:B------:R-:W-:Y:S01]  /*1bc0*/  ISETP.NE.AND.EX P4, PT, RZ, UR5, PT, P2 ;  /* 0x00000005ff007c0c */ /* 0x000fe2000bf85320 */
[----:B------:R-:W-:Y:S02]  /*1bd0*/  UISETP.NE.AND.EX UP0, UPT, UR7, URZ, UPT, UP0 ;  /* 0x0000003f0700728c */ /* 0x000fe4000bf05300 */
[----:B------:R-:W-:-:S04]  /*1be0*/  ISETP.NE.AND.EX P1, PT, RZ, UR7, PT, P1 ;  /* 0x00000007ff007c0c */ /* 0x000fc8000bf25310 */
[----:B------:R-:W-:-:S04]  /*1bf0*/  PLOP3.LUT P3, PT, PT, PT, UP0, 0x80, 0x0 ;  /* 0x000000000000781c */ /* 0x000fc80003f6f008 */
[----:B------:R-:W-:-:S05]  /*1c00*/  PLOP3.LUT P2, PT, P3, PT, PT, 0x8, 0x0 ;  /* 0x000000000000781c */ /* 0x000fca0001f4e170 */
[----:B------:R-:W-:Y:S08]  /*1c10*/  @P1 BRA P4, `(.L_x_30) ;  /* 0x0000000000201947 */ /* 0x000ff00002000000 */
[----:B------:R-:W-:Y:S05]  /*1c20*/  @!P0 BRA `(.L_x_31) ;  /* 0x0000000000148947 */ /* 0x000fea0003800000 */
[----:B------:R-:W-:-:S04]  /*1c30*/  PRMT R3, R22, 0x9910, RZ ;  /* 0x0000991016037816 */ /* 0x000fc800000000ff */
[----:B------:R-:W-:-:S13]  /*1c40*/  ISETP.NE.AND P0, PT, R3, RZ, PT ;  /* 0x000000ff0300720c */ /* 0x000fda0003f05270 */
[----:B------:R-:W-:Y:S05]  /*1c50*/  @!P0 BRA `(.L_x_32) ;  /* 0x00000000000c8947 */ /* 0x000fea0003800000 */
[----:B-----5:R-:W-:Y:S01]  /*1c60*/  FSETP.EQ.AND P2, PT, R18, RZ, PT ;  /* 0x000000ff1200720b */ /* 0x020fe20003f42000 */
[----:B------:R-:W-:-:S12]  /*1c70*/  BRA `(.L_x_32) ;  /* 0x0000000000047947 */ /* 0x000fd80003800000 */
.L_x_31:
[----:B-----5:R-:W-:-:S13]  /*1c80*/  FSETP.EQ.AND P2, PT, R18, RZ, PT ;  /* 0x000000ff1200720b */ /* 0x020fda0003f42000 */
.L_x_32:
[----:B------:R-:W-:-:S07]  /*1c90*/  SEL R3, RZ, 0x1, P2 ;  /* 0x00000001ff037807 */ /* 0x000fce0001000000 */
.L_x_30:
[----:B------:R-:W-:Y:S01]  /*1ca0*/  PRMT R3, R3, 0x9910, RZ ;  /* 0x0000991003037816 */ /* 0x000fe200000000ff */
[----:B------:R-:W-:-:S03]  /*1cb0*/  VIADD R7, R17, 0x1f ;  /* 0x0000001f11077836 */ /* 0x000fc60000000000 */
[----:B------:R-:W-:-:S13]  /*1cc0*/  ISETP.NE.AND P0, PT, R3, RZ, PT ;  /* 0x000000ff0300720c */ /* 0x000fda0003f05270 */
[----:B------:R-:W-:Y:S05]  /*1cd0*/  @!P0 BRA `(.L_x_33) ;  /* 0x0000000000488947 */ /* 0x000fea0003800000 */
[----:B------:R-:W-:-:S13]  /*1ce0*/  ISETP.NE.AND P1, PT, R56, 0x3, PT ;  /* 0x000000033800780c */ /* 0x000fda0003f25270 */
[----:B------:R-:W-:Y:S05]  /*1cf0*/  @!P1 BRA `(.L_x_34) ;  /* 0x0000000000049947 */ /* 0x000fea0003800000 */
[----:B------:R-:W-:Y:S01]  /*1d00*/  BPT.TRAP 0x1 ;  /* 0x000000040000795c */ /* 0x000fe20000300000 */
.L_x_34:
[----:B-12---:R-:W-:-:S04]  /*1d10*/  SHF.L.U32 R10, RZ, 0x1f, RZ ;  /* 0x0000001fff0a7819 */ /* 0x006fc800000006ff */
[----:B------:R-:W1:Y:S02]  /*1d20*/  SYNCS.PHASECHK.TRANS64.TRYWAIT P0, [R19+URZ+0x30060], R10 ;  /* 0x0300600a130075a7 */ /* 0x000e64000800017f */
[----:B-1----:R-:W-:Y:S05]  /*1d30*/  @!P0 BRA `(.L_x_35) ;  /* 0x0000003c00748947 */ /* 0x002fea0003800000 */
.L_x_69:
[----:B------:R-:W-:Y:S01]  /*1d40*/  ISETP.NE.AND P0, PT, R56, 0x3, PT ;  /* 0x000000033800780c */ /* 0x000fe20003f05270 */
[----:B------:R-:W-:Y:S01]  /*1d50*/  @!PT LDS RZ, [RZ] ;  /* 0x00000000fffff984 */ /* 0x000fe20000000800 */
[----:B------:R-:W-:Y:S01]  /*1d60*/  @!PT LDS RZ, [RZ] ;  /* 0x00000000fffff984 */ /* 0x000fe20000000800 */
[----:B------:R-:W-:Y:S01]  /*1d70*/  @!PT LDS RZ, [RZ] ;  /* 0x00000000fffff984 */ /* 0x000fe20000000800 */
[----:B------:R-:W-:Y:S01]  /*1d80*/  @!PT LDS RZ, [RZ] ;  /* 0x00000000fffff984 */ /* 0x000fe20000000800 */
[----:B------:R2:W-:Y:S06]  /*1d90*/  MEMBAR.ALL.CTA ;  /* 0x0000000000007992 */ /* 0x0005ec0000008000 */
[----:B--2---:R-:W2:Y:S06]  /*1da0*/  FENCE.VIEW.ASYNC.S ;  /* 0x00000000000073c6 */ /* 0x004eac0000000000 */
[----:B------:R-:W-:Y:S05]  /*1db0*/  @!P0 BRA `(.L_x_36) ;  /* 0x0000000000048947 */ /* 0x000fea0003800000 */
[----:B------:R-:W-:Y:S01]  /*1dc0*/  BPT.TRAP 0x1 ;  /* 0x000000040000795c */ /* 0x000fe20000300000 */
.L_x_36:
[----:B-1----:R-:W-:-:S05]  /*1dd0*/  VIADD R10, R19, 0x30068 ;  /* 0x00030068130a7836 */ /* 0x002fca0000000000 */
[----:B------:R-:W-:-:S04]  /*1de0*/  PRMT R10, R23, 0x654, R10 ;  /* 0x00000654170a7816 */ /* 0x000fc8000000000a */
[----:B--2---:R3:W-:Y:S03]  /*1df0*/  SYNCS.ARRIVE.TRANS64.RED.A1T0 RZ, [R10+URZ], RZ ;  /* 0x000000ff0aff79a7 */ /* 0x0047e6000810043f */
.L_x_33:
[----:B------:R-:W-:Y:S01]  /*1e00*/  ISETP.GE.AND P0, PT, R2, 0x1, PT ;  /* 0x000000010200780c */ /* 0x000fe20003f06270 */
[-C--:B-----5:R-:W-:Y:S01]  /*1e10*/  FMUL R3, R24, R16.reuse ;  /* 0x0000001018037220 */ /* 0x0a0fe20000400000 */
[----:B------:R-:W-:Y:S01]  /*1e20*/  ISETP.GE.AND P1, PT, R2, 0x2, PT ;  /* 0x000000020200780c */ /* 0x000fe20003f26270 */
[----:B------:R-:W-:Y:S01]  /*1e30*/  FMUL R13, R26, R16 ;  /* 0x000000101a0d7220 */ /* 0x000fe20000400000 */
[C---:B------:R-:W-:Y:S01]  /*1e40*/  ISETP.LT.OR P2, PT, R0.reuse, 0x1, !P0 ;  /* 0x000000010000780c */ /* 0x040fe20004741670 */
[-C--:B------:R-:W-:Y:S01]  /*1e50*/  FFMA R15, RZ, R18.reuse, R3 ;  /* 0x00000012ff0f7223 */ /* 0x080fe20000000003 */
[C---:B------:R-:W-:Y:S01]  /*1e60*/  ISETP.LT.OR P0, PT, R0.reuse, 0x9, !P0 ;  /* 0x000000090000780c */ /* 0x040fe20004701670 */
[----:B-12---:R-:W-:Y:S01]  /*1e70*/  IMAD.MOV.U32 R11, RZ, RZ, -0x800000 ;  /* 0xff800000ff0b7424 */ /* 0x006fe200078e00ff */
[C---:B------:R-:W-:Y:S01]  /*1e80*/  ISETP.LT.OR P3, PT, R0.reuse, 0x1, !P1 ;  /* 0x000000010000780c */ /* 0x040fe20004f61670 */
[----:B------:R-:W-:Y:S01]  /*1e90*/  FFMA R14, RZ, R18, R13 ;  /* 0x00000012ff0e7223 */ /* 0x000fe2000000000d */
[----:B------:R-:W-:Y:S01]  /*1ea0*/  ISETP.LT.OR P1, PT, R0, 0x9, !P1 ;  /* 0x000000090000780c */ /* 0x000fe20004f21670 */
[-C--:B------:R-:W-:Y:S01]  /*1eb0*/  FMUL R25, R25, R16.reuse ;  /* 0x0000001019197220 */ /* 0x080fe20000400000 */
[----:B------:R-:W-:Y:S01]  /*1ec0*/  FMUL R27, R27, R16 ;  /* 0x000000101b1b7220 */ /* 0x000fe20000400000 */
[----:B---3--:R-:W-:-:S02]  /*1ed0*/  IMAD.MOV.U32 R10, RZ, RZ, -0x800000 ;  /* 0xff800000ff0a7424 */ /* 0x008fc400078e00ff */
[----:B------:R-:W-:Y:S01]  /*1ee0*/  FMUL R3, R28, R16 ;  /* 0x000000101c037220 */ /* 0x000fe20000400000 */
[----:B------:R-:W-:Y:S02]  /*1ef0*/  IMAD.MOV.U32 R9, RZ, RZ, -0x800000 ;  /* 0xff800000ff097424 */ /* 0x000fe400078e00ff */
[-C--:B------:R-:W-:Y:S01]  /*1f00*/  FFMA R12, RZ, R18.reuse, R25 ;  /* 0x00000012ff0c7223 */ /* 0x080fe20000000019 */
[C---:B------:R-:W-:Y:S01]  /*1f10*/  @!P2 FMNMX R11, R15.reuse, -INF , !PT ;  /* 0xff8000000f0ba809 */ /* 0x040fe20007800000 */
[----:B------:R-:W-:Y:S01]  /*1f20*/  IMAD.MOV.U32 R13, RZ, RZ, -0x800000 ;  /* 0xff800000ff0d7424 */ /* 0x000fe200078e00ff */
[----:B------:R-:W-:Y:S01]  /*1f30*/  @!P2 FSETP.GE.AND P4, PT, R15, -INF , PT ;  /* 0xff8000000f00a80b */ /* 0x000fe20003f86000 */
[----:B------:R-:W-:Y:S01]  /*1f40*/  FFMA R20, RZ, R18, R27 ;  /* 0x00000012ff147223 */ /* 0x000fe2000000001b */
[----:B------:R-:W-:Y:S01]  /*1f50*/  @!P0 FMNMX R9, R14, -INF , !PT ;  /* 0xff8000000e098809 */ /* 0x000fe20007800000 */
[-C--:B------:R-:W-:Y:S01]  /*1f60*/  FMUL R21, R30, R16.reuse ;  /* 0x000000101e157220 */ /* 0x080fe20000400000 */
[----:B------:R-:W-:Y:S01]  /*1f70*/  @!P0 FSETP.GE.AND P5, PT, R14, -INF , PT ;  /* 0xff8000000e00880b */ /* 0x000fe20003fa6000 */
[-C--:B------:R-:W-:Y:S01]  /*1f80*/  FMUL R29, R29, R16.reuse ;  /* 0x000000101d1d7220 */ /* 0x080fe20000400000 */
[----:B------:R-:W-:Y:S01]  /*1f90*/  @!P2 FSEL R10, R11, -INF , !P4 ;  /* 0xff8000000b0aa808 */ /* 0x000fe20006000000 */
[----:B------:R-:W-:Y:S01]  /*1fa0*/  FMUL R31, R31, R16 ;  /* 0x000000101f1f7220 */ /* 0x000fe20000400000 */
[----:B------:R-:W-:Y:S01]  /*1fb0*/  ISETP.GE.AND P2, PT, R2, 0x9, PT ;  /* 0x000000090200780c */ /* 0x000fe20003f46270 */
[-C--:B------:R-:W-:Y:S01]  /*1fc0*/  FFMA R29, RZ, R18.reuse, R29 ;  /* 0x00000012ff1d7223 */ /* 0x080fe2000000001d */
[----:B------:R-:W-:Y:S01]  /*1fd0*/  @!P0 FSEL R13, R9, -INF , !P5 ;  /* 0xff800000090d8808 */ /* 0x000fe20006800000 */
[----:B------:R-:W-:Y:S01]  /*1fe0*/  FFMA R30, RZ, R18, R31 ;  /* 0x00000012ff1e7223 */ /* 0x000fe2000000001f */
[----:B------:R-:W-:Y:S01]  /*1ff0*/  ISETP.LT.OR P4, PT, R0, 0x1, !P2 ;  /* 0x000000010000780c */ /* 0x000fe20005781670 */
[----:B------:R-:W-:Y:S01]  /*2000*/  FMUL R33, R33, R16 ;  /* 0x0000001021217220 */ /* 0x000fe20000400000 */
[----:B------:R-:W-:Y:S01]  /*2010*/  @!P3 FSETP.GTU.AND P6, PT, R11, R12, PT ;  /* 0x0000000c0b00b20b */ /* 0x000fe20003fcc000 */
[----:B------:R-:W-:Y:S01]  /*2020*/  FMUL R35, R35, R16 ;  /* 0x0000001023237220 */ /* 0x000fe20000400000 */
[----:B------:R-:W-:Y:S01]  /*2030*/  @!P3 FMNMX R22, R12, R10, !PT ;  /* 0x0000000a0c16b209 */ /* 0x000fe20007800000 */
[----:B------:R-:W-:Y:S01]  /*2040*/  FFMA R33, RZ, R18, R33 ;  /* 0x00000012ff217223 */ /* 0x000fe20000000021 */
[----:B------:R-:W-:Y:S01]  /*2050*/  @!P1 FSETP.GTU.AND P5, PT, R9, R20, PT ;  /* 0x000000140900920b */ /* 0x000fe20003fac000 */
[-C--:B------:R-:W-:Y:S01]  /*2060*/  FMUL R37, R37, R16.reuse ;  /* 0x0000001025257220 */ /* 0x080fe20000400000 */
[----:B------:R-:W-:Y:S01]  /*2070*/  @!P1 FMNMX R24, R20, R13, !PT ;  /* 0x0000000d14189209 */ /* 0x000fe20007800000 */
[----:B------:R-:W-:Y:S01]  /*2080*/  FMUL R39, R39, R16 ;  /* 0x0000001027277220 */ /* 0x000fe20000400000 */
[----:B------:R-:W-:Y:S01]  /*2090*/  ISETP.LT.OR P0, PT, R0, 0x9, !P2 ;  /* 0x000000090000780c */ /* 0x000fe20005701670 */
[----:B------:R-:W-:Y:S01]  /*20a0*/  FFMA R37, RZ, R18, R37 ;  /* 0x00000012ff257223 */ /* 0x000fe20000000025 */
[----:B------:R-:W-:Y:S01]  /*20b0*/  ISETP.GE.AND P2, PT, R2, 0xa, PT ;  /* 0x0000000a0200780c */ /* 0x000fe20003f46270 */
[----:B------:R-:W-:Y:S01]  /*20c0*/  FMUL R43, R43, R16 ;  /* 0x000000102b2b7220 */ /* 0x000fe20000400000 */
[----:B------:R-:W-:Y:S01]  /*20d0*/  @!P3 FSEL R10, R22, R11, P6 ;  /* 0x0000000b160ab208 */ /* 0x000fe20003000000 */
[-C--:B------:R-:W-:Y:S01]  /*20e0*/  FFMA R22, RZ, R18.reuse, R21 ;  /* 0x00000012ff167223 */ /* 0x080fe20000000015 */
[----:B------:R-:W-:Y:S01]  /*20f0*/  @!P1 FSEL R13, R24, R9, P5 ;  /* 0x00000009180d9208 */ /* 0x000fe20002800000 */
[----:B------:R-:W-:Y:S01]  /*2100*/  FFMA R24, RZ, R18, R3 ;  /* 0x00000012ff187223 */ /* 0x000fe20000000003 */
[----:B------:R-:W-:Y:S01]  /*2110*/  @!P3 FSEL R11, R11, R12, P6 ;  /* 0x0000000c0b0bb208 */ /* 0x000fe20003000000 */
[-C--:B------:R-:W-:Y:S01]  /*2120*/  FMUL R21, R32, R16.reuse ;  /* 0x0000001020157220 */ /* 0x080fe20000400000 */
[----:B------:R-:W-:Y:S01]  /*2130*/  ISETP.LT.OR P3, PT, R0, 0x1, !P2 ;  /* 0x000000010000780c */ /* 0x000fe20005761670 */
[----:B------:R-:W-:Y:S01]  /*2140*/  FMUL R3, R34, R16 ;  /* 0x0000001022037220 */ /* 0x000fe20000400000 */
[----:B------:R-:W-:Y:S01]  /*2150*/  @!P1 FSEL R9, R9, R20, P5 ;  /* 0x0000001409099208 */ /* 0x000fe20002800000 */
[----:B------:R-:W-:Y:S01]  /*2160*/  FMUL R31, R44, R16 ;  /* 0x000000102c1f7220 */ /* 0x000fe20000400000 */
[----:B------:R-:W-:Y:S01]  /*2170*/  @!P4 FMNMX R26, R24, R10, !PT ;  /* 0x0000000a181ac209 */ /* 0x000fe20007800000 */
[----:B------:R-:W-:Y:S01]  /*2180*/  FMUL R23, R48, R16 ;  /* 0x0000001030177220 */ /* 0x000fe20000400000 */
[----:B------:R-:W-:Y:S01]  /*2190*/  @!P4 FSETP.GTU.AND P1, PT, R11, R24, PT ;  /* 0x000000180b00c20b */ /* 0x000fe20003f2c000 */
[----:B------:R-:W-:Y:S01]  /*21a0*/  FFMA R44, RZ, R18, R31 ;  /* 0x00000012ff2c7223 */ /* 0x000fe2000000001f */
[----:B------:R-:W-:Y:S01]  /*21b0*/  ISETP.LT.OR P2, PT, R0, 0x9, !P2 ;  /* 0x000000090000780c */ /* 0x000fe20005741670 */
[-C--:B------:R-:W-:Y:S01]  /*21c0*/  FMUL R25, R52, R16.reuse ;  /* 0x0000001034197220 */ /* 0x080fe20000400000 */
[----:B------:R-:W-:Y:S01]  /*21d0*/  @!P4 FSEL R10, R26, R11, P1 ;  /* 0x0000000b1a0ac208 */ /* 0x000fe20000800000 */
[----:B------:R-:W-:Y:S01]  /*21e0*/  FMUL R45, R45, R16 ;  /* 0x000000102d2d7220 */ /* 0x000fe20000400000 */
[----:B------:R-:W-:Y:S01]  /*21f0*/  @!P4 FSEL R11, R11, R24, P1 ;  /* 0x000000180b0bc208 */ /* 0x000fe20000800000 */
[-C--:B------:R-:W-:Y:S01]  /*2200*/  FMUL R47, R47, R16.reuse ;  /* 0x000000102f2f7220 */ /* 0x080fe20000400000 */
[----:B------:R-:W-:Y:S01]  /*2210*/  @!P0 FMNMX R28, R22, R13, !PT ;  /* 0x0000000d161c8209 */ /* 0x000fe20007800000 */
[----:B------:R-:W-:Y:S01]  /*2220*/  FMUL R49, R49, R16 ;  /* 0x0000001031317220 */ /* 0x000fe20000400000 */
[----:B------:R-:W-:Y:S01]  /*2230*/  @!P0 FSETP.GTU.AND P6, PT, R9, R22, PT ;  /* 0x000000160900820b */ /* 0x000fe20003fcc000 */
[-C--:B------:R-:W-:Y:S01]  /*2240*/  FMUL R50, R50, R16.reuse ;  /* 0x0000001032327220 */ /* 0x080fe20000400000 */
[----:B------:R-:W-:Y:S01]  /*2250*/  ISETP.GE.AND P1, PT, R2, 0x11, PT ;  /* 0x000000110200780c */ /* 0x000fe20003f26270 */
[----:B------:R-:W-:Y:S01]  /*2260*/  FMUL R51, R51, R16 ;  /* 0x0000001033337220 */ /* 0x000fe20000400000 */
[----:B------:R-:W-:Y:S01]  /*2270*/  @!P3 FMNMX R26, R29, R10, !PT ;  /* 0x0000000a1d1ab209 */ /* 0x000fe20007800000 */
[-C--:B------:R-:W-:Y:S01]  /*2280*/  FMUL R53, R53, R16.reuse ;  /* 0x0000001035357220 */ /* 0x080fe20000400000 */
[----:B------:R-:W-:Y:S01]  /*2290*/  @!P3 FSETP.GTU.AND P5, PT, R11, R29, PT ;  /* 0x0000001d0b00b20b */ /* 0x000fe20003fac000 */
[----:B------:R-:W-:Y:S01]  /*22a0*/  FMUL R27, R54, R16 ;  /* 0x00000010361b7220 */ /* 0x000fe20000400000 */
[----:B------:R-:W-:Y:S01]  /*22b0*/  @!P0 FSEL R13, R28, R9, P6 ;  /* 0x000000091c0d8208 */ /* 0x000fe20003000000 */
[----:B------:R-:W-:Y:S01]  /*22c0*/  FFMA R28, RZ, R18, R3 ;  /* 0x00000012ff1c7223 */ /* 0x000fe20000000003 */
[----:B------:R-:W-:Y:S01]  /*22d0*/  ISETP.LT.OR P4, PT, R0, 0x1, !P1 ;  /* 0x000000010000780c */ /* 0x000fe20004f81670 */
[----:B------:R-:W-:Y:S01]  /*22e0*/  FMUL R3, R36, R16 ;  /* 0x0000001024037220 */ /* 0x000fe20000400000 */
[----:B------:R-:W-:Y:S01]  /*22f0*/  @!P0 FSEL R9, R9, R22, P6 ;  /* 0x0000001609098208 */ /* 0x000fe20003000000 */
[----:B------:R-:W-:Y:S01]  /*2300*/  FMUL R55, R55, R16 ;  /* 0x0000001037377220 */ /* 0x000fe20000400000 */
[----:B------:R-:W-:Y:S01]  /*2310*/  @!P3 FSEL R10, R26, R11, P5 ;  /* 0x0000000b1a0ab208 */ /* 0x000fe20002800000 */
[-C--:B------:R-:W-:Y:S01]  /*2320*/  FFMA R26, RZ, R18.reuse, R21 ;  /* 0x00000012ff1a7223 */ /* 0x080fe20000000015 */
[----:B------:R-:W-:Y:S01]  /*2330*/  ISETP.LT.OR P1, PT, R0, 0x9, !P1 ;  /* 0x000000090000780c */ /* 0x000fe20004f21670 */
[----:B------:R-:W-:Y:S01]  /*2340*/  FFMA R36, RZ, R18, R3 ;  /* 0x00000012ff247223 */ /* 0x000fe20000000003 */
[----:B------:R-:W-:Y:S01]  /*2350*/  @!P3 FSEL R11, R11, R29, P5 ;  /* 0x0000001d0b0bb208 */ /* 0x000fe20002800000 */
[-C--:B------:R-:W-:Y:S01]  /*2360*/  FMUL R21, R38, R16.reuse ;  /* 0x0000001026157220 */ /* 0x080fe20000400000 */
[----:B------:R-:W-:Y:S01]  /*2370*/  @!P2 FMNMX R32, R30, R13, !PT ;  /* 0x0000000d1e20a209 */ /* 0x000fe20007800000 */
[----:B------:R-:W-:Y:S01]  /*2380*/  FMUL R3, R40, R16 ;  /* 0x0000001028037220 */ /* 0x000fe20000400000 */
[C---:B------:R-:W-:Y:S01]  /*2390*/  @!P2 FSETP.GTU.AND P3, PT, R9.reuse, R30, PT ;  /* 0x0000001e0900a20b */ /* 0x040fe20003f6c000 */
[-C--:B------:R-:W-:Y:S01]  /*23a0*/  FFMA R50, RZ, R18.reuse, R50 ;  /* 0x00000012ff327223 */ /* 0x080fe20000000032 */
[----:B------:R-:W-:Y:S01]  /*23b0*/  ISETP.GE.AND P0, PT, R2, 0x12, PT ;  /* 0x000000120200780c */ /* 0x000fe20003f06270 */
[----:B------:R-:W-:Y:S01]  /*23c0*/  FFMA R40, RZ, R18, R3 ;  /* 0x00000012ff287223 */ /* 0x000fe20000000003 */
[----:B------:R-:W-:Y:S01]  /*23d0*/  @!P2 FSEL R13, R32, R9, P3 ;  /* 0x00000009200da208 */ /* 0x000fe20001800000 */
[----:B------:R-:W-:Y:S01]  /*23e0*/  FMUL R3, R42, R16 ;  /* 0x000000102a037220 */ /* 0x000fe20000400000 */
[----:B------:R-:W-:Y:S01]  /*23f0*/  @!P2 FSEL R9, R9, R30, P3 ;  /* 0x0000001e0909a208 */ /* 0x000fe20001800000 */
[-C--:B------:R-:W-:Y:S01]  /*2400*/  FFMA R49, RZ, R18.reuse, R49 ;  /* 0x00000012ff317223 */ /* 0x080fe20000000031 */
[----:B------:R-:W-:Y:S01]  /*2410*/  ISETP.LT.OR P3, PT, R0, 0x1, !P0 ;  /* 0x000000010000780c */ /* 0x000fe20004761670 */
[----:B------:R-:W-:Y:S01]  /*2420*/  FFMA R42, RZ, R18, R3 ;  /* 0x00000012ff2a7223 */ /* 0x000fe20000000003 */
[----:B------:R-:W-:Y:S01]  /*2430*/  @!P4 FMNMX R34, R26, R10, !PT ;  /* 0x0000000a1a22c209 */ /* 0x000fe20007800000 */
[----:B------:R-:W-:Y:S01]  /*2440*/  FMUL R3, R46, R16 ;  /* 0x000000102e037220 */ /* 0x000fe20000400000 */
[----:B------:R-:W-:Y:S01]  /*2450*/  @!P4 FSETP.GTU.AND P6, PT, R11, R26, PT ;  /* 0x0000001a0b00c20b */ /* 0x000fe20003fcc000 */
[----:B------:R-:W-:Y:S01]  /*2460*/  FFMA R46, RZ, R18, R43 ;  /* 0x00000012ff2e7223 */ /* 0x000fe2000000002b */
[----:B------:R-:W-:-:S02]  /*2470*/  ISETP.LT.OR P0, PT, R0, 0x9, !P0 ;  /* 0x000000090000780c */ /* 0x000fc40004701670 */
[----:B------:R-:W-:Y:S02]  /*2480*/  ISETP.GE.AND P2, PT, R2, 0x19, PT ;  /* 0x000000190200780c */ /* 0x000fe40003f46270 */
[----:B------:R-:W-:Y:S02]  /*2490*/  @!P1 FMNMX R32, R28, R13, !PT ;  /* 0x0000000d1c209209 */ /* 0x000fe40007800000 */
[----:B------:R-:W-:Y:S02]  /*24a0*/  @!P1 FSETP.GTU.AND P5, PT, R9, R28, PT ;  /* 0x0000001c0900920b */ /* 0x000fe40003fac000 */
[----:B------:R-:W-:Y:S02]  /*24b0*/  @!P4 FSEL R10, R34, R11, P6 ;  /* 0x0000000b220ac208 */ /* 0x000fe40003000000 */
[----:B------:R-:W-:Y:S02]  /*24c0*/  @!P4 FSEL R11, R11, R26, P6 ;  /* 0x0000001a0b0bc208 */ /* 0x000fe40003000000 */
[----:B------:R-:W-:-:S02]  /*24d0*/  ISETP.LT.OR P4, PT, R0, 0x1, !P2 ;  /* 0x000000010000780c */ /* 0x000fc40005781670 */
[----:B------:R-:W-:Y:S01]  /*24e0*/  @!P1 FSEL R13, R32, R9, P5 ;  /* 0x00000009200d9208 */ /* 0x000fe20002800000 */
[----:B------:R-:W-:Y:S01]  /*24f0*/  FFMA R32, RZ, R18, R35 ;  /* 0x00000012ff207223 */ /* 0x000fe20000000023 */
[----:B------:R-:W-:Y:S02]  /*2500*/  @!P1 FSEL R9, R9, R28, P5 ;  /* 0x0000001c09099208 */ /* 0x000fe40002800000 */
[----:B------:R-:W-:Y:S02]  /*2510*/  @!P3 FMNMX R34, R33, R10, !PT ;  /* 0x0000000a2122b209 */ /* 0x000fe40007800000 */
[----:B------:R-:W-:Y:S02]  /*2520*/  @!P3 FSETP.GTU.AND P6, PT, R11, R33, PT ;  /* 0x000000210b00b20b */ /* 0x000fe40003fcc000 */
[----:B------:R-:W-:Y:S02]  /*2530*/  @!P0 FMNMX R56, R32, R13, !PT ;  /* 0x0000000d20388209 */ /* 0x000fe40007800000 */
[----:B------:R-:W-:-:S02]  /*2540*/  @!P0 FSETP.GTU.AND P5, PT, R9, R32, PT ;  /* 0x000000200900820b */ /* 0x000fc40003fac000 */
[----:B------:R-:W-:Y:S02]  /*2550*/  ISETP.LT.OR P2, PT, R0, 0x9, !P2 ;  /* 0x000000090000780c */ /* 0x000fe40005741670 */
[----:B------:R-:W-:Y:S01]  /*2560*/  @!P3 FSEL R10, R34, R11, P6 ;  /* 0x0000000b220ab208 */ /* 0x000fe20003000000 */
        /* <DEDUP_REMOVED lines=8> */
[----:B------:R-:W-:Y:S01]  /*25f0*/  FFMA R3, RZ, R18, R45 ;  /* 0x00000012ff037223 */ /* 0x000fe2000000002d */
[----:B------:R-:W-:-:S02]  /*2600*/  ISETP.LT.OR P3, PT, R0, 0x1, !P1 ;  /* 0x000000010000780c */ /* 0x000fc40004f61670 */
[----:B------:R-:W-:Y:S02]  /*2610*/  @!P4 FMNMX R38, R36, R10, !PT ;  /* 0x0000000a2426c209 */ /* 0x000fe40007800000 */
[C---:B------:R-:W-:Y:S02]  /*2620*/  @!P4 FSETP.GTU.AND P0, PT, R11.reuse, R36, PT ;  /* 0x000000240b00c20b */ /* 0x040fe40003f0c000 */
[----:B------:R-:W-:Y:S02]  /*2630*/  ISETP.LT.OR P1, PT, R0, 0x9, !P1 ;  /* 0x000000090000780c */ /* 0x000fe40004f21670 */
[----:B------:R-:W-:Y:S01]  /*2640*/  @!P4 FSEL R10, R38, R11, P0 ;  /* 0x0000000b260ac208 */ /* 0x000fe20000000000 */
[----:B------:R-:W-:Y:S01]  /*2650*/  FFMA R38, RZ, R18, R39 ;  /* 0x00000012ff267223 */ /* 0x000fe20000000027 */
[----:B------:R-:W-:Y:S02]  /*2660*/  @!P4 FSEL R11, R11, R36, P0 ;  /* 0x000000240b0bc208 */ /* 0x000fe40000000000 */
[----:B------:R-:W-:-:S02]  /*2670*/  ISETP.GE.AND P0, PT, R2, 0x21, PT ;  /* 0x000000210200780c */ /* 0x000fc40003f06270 */
[----:B------:R-:W-:Y:S02]  /*2680*/  @!P2 FMNMX R56, R34, R13, !PT ;  /* 0x0000000d2238a209 */ /* 0x000fe40007800000 */
[----:B------:R-:W-:Y:S02]  /*2690*/  @!P2 FSETP.GTU.AND P5, PT, R9, R34, PT ;  /* 0x000000220900a20b */ /* 0x000fe40003fac000 */
[----:B------:R-:W-:Y:S02]  /*26a0*/  ISETP.LT.OR P4, PT, R0, 0x1, !P0 ;  /* 0x000000010000780c */ /* 0x000fe40004781670 */
[----:B------:R-:W-:Y:S02]  /*26b0*/  @!P2 FSEL R13, R56, R9, P5 ;  /* 0x00000009380da208 */ /* 0x000fe40002800000 */
[----:B------:R-:W-:Y:S02]  /*26c0*/  @!P3 FMNMX R56, R37, R10, !PT ;  /* 0x0000000a2538b209 */ /* 0x000fe40007800000 */
[----:B------:R-:W-:-:S02]  /*26d0*/  @!P3 FSETP.GTU.AND P6, PT, R11, R37, PT ;  /* 0x000000250b00b20b */ /* 0x000fc40003fcc000 */
[----:B------:R-:W-:Y:S02]  /*26e0*/  @!P2 FSEL R9, R9, R34, P5 ;  /* 0x000000220909a208 */ /* 0x000fe40002800000 */
[----:B------:R-:W-:Y:S02]  /*26f0*/  ISETP.GE.AND P2, PT, R2, 0x22, PT ;  /* 0x000000220200780c */ /* 0x000fe40003f46270 */
[----:B------:R-:W-:Y:S02]  /*2700*/  ISETP.LT.OR P0, PT, R0, 0x9, !P0 ;  /* 0x000000090000780c */ /* 0x000fe40004701670 */
[----:B------:R-:W-:Y:S02]  /*2710*/  @!P3 FSEL R10, R56, R11, P6 ;  /* 0x0000000b380ab208 */ /* 0x000fe40003000000 */
[----:B------:R-:W-:Y:S02]  /*2720*/  @!P1 FMNMX R56, R38, R13, !PT ;  /* 0x0000000d26389209 */ /* 0x000fe40007800000 */
[----:B------:R-:W-:-:S02]  /*2730*/  @!P1 FSETP.GTU.AND P5, PT, R9, R38, PT ;  /* 0x000000260900920b */ /* 0x000fc40003fac000 */
[----:B------:R-:W-:Y:S02]  /*2740*/  @!P3 FSEL R11, R11, R37, P6 ;  /* 0x000000250b0bb208 */ /* 0x000fe40003000000 */
[----:B------:R-:W-:Y:S02]  /*2750*/  ISETP.LT.OR P3, PT, R0, 0x1, !P2 ;  /* 0x000000010000780c */ /* 0x000fe40005761670 */
[----:B------:R-:W-:Y:S02]  /*2760*/  @!P1 FSEL R13, R56, R9, P5 ;  /* 0x00000009380d9208 */ /* 0x000fe40002800000 */
[----:B------:R-:W-:Y:S02]  /*2770*/  @!P4 FMNMX R56, R40, R10, !PT ;  /* 0x0000000a2838c209 */ /* 0x000fe40007800000 */
[----:B------:R-:W-:Y:S02]  /*2780*/  @!P4 FSETP.GTU.AND P6, PT, R11, R40, PT ;  /* 0x000000280b00c20b */ /* 0x000fe40003fcc000 */
[----:B------:R-:W-:-:S02]  /*2790*/  @!P1 FSEL R9, R9, R38, P5 ;  /* 0x0000002609099208 */ /* 0x000fc40002800000 */
[----:B------:R-:W-:Y:S02]  /*27a0*/  ISETP.GE.AND P1, PT, R2, 0x29, PT ;  /* 0x000000290200780c */ /* 0x000fe40003f26270 */
[----:B------:R-:W-:Y:S02]  /*27b0*/  ISETP.LT.OR P2, PT, R0, 0x9, !P2 ;  /* 0x000000090000780c */ /* 0x000fe40005741670 */
[----:B------:R-:W-:Y:S02]  /*27c0*/  @!P4 FSEL R10, R56, R11, P6 ;  /* 0x0000000b380ac208 */ /* 0x000fe40003000000 */
[----:B------:R-:W-:Y:S02]  /*27d0*/  @!P4 FSEL R11, R11, R40, P6 ;  /* 0x000000280b0bc208 */ /* 0x000fe40003000000 */
[----:B------:R-:W-:Y:S02]  /*27e0*/  @!P0 FMNMX R58, R42, R13, !PT ;  /* 0x0000000d2a3a8209 */ /* 0x000fe40007800000 */
[----:B------:R-:W-:-:S02]  /*27f0*/  @!P0 FSETP.GTU.AND P5, PT, R9, R42, PT ;  /* 0x0000002a0900820b */ /* 0x000fc40003fac000 */
[----:B------:R-:W-:Y:S02]  /*2800*/  ISETP.LT.OR P6, PT, R0, 0x1, !P1 ;  /* 0x000000010000780c */ /* 0x000fe40004fc1670 */
[----:B------:R-:W-:Y:S02]  /*2810*/  @!P3 FMNMX R56, R21, R10, !PT ;  /* 0x0000000a1538b209 */ /* 0x000fe40007800000 */
[----:B------:R-:W-:Y:S02]  /*2820*/  @!P3 FSETP.GTU.AND P4, PT, R11, R21, PT ;  /* 0x000000150b00b20b */ /* 0x000fe40003f8c000 */
[----:B------:R-:W-:Y:S02]  /*2830*/  @!P0 FSEL R13, R58, R9, P5 ;  /* 0x000000093a0d8208 */ /* 0x000fe40002800000 */
[----:B------:R-:W-:Y:S02]  /*2840*/  @!P0 FSEL R9, R9, R42, P5 ;  /* 0x0000002a09098208 */ /* 0x000fe40002800000 */
[----:B------:R-:W-:-:S02]  /*2850*/  ISETP.GE.AND P0, PT, R2, 0x2a, PT ;  /* 0x0000002a0200780c */ /* 0x000fc40003f06270 */
[----:B------:R-:W-:Y:S02]  /*2860*/  ISETP.LT.OR P1, PT, R0, 0x9, !P1 ;  /* 0x000000090000780c */ /* 0x000fe40004f21670 */
[----:B------:R-:W-:Y:S02]  /*2870*/  @!P3 FSEL R10, R56, R11, P4 ;  /* 0x0000000b380ab208 */ /* 0x000fe40002000000 */
[----:B------:R-:W-:Y:S02]  /*2880*/  @!P3 FSEL R11, R11, R21, P4 ;  /* 0x000000150b0bb208 */ /* 0x000fe40002000000 */
[----:B------:R-:W-:Y:S02]  /*2890*/  @!P2 FMNMX R48, R46, R13, !PT ;  /* 0x0000000d2e30a209 */ /* 0x000fe40007800000 */
[----:B------:R-:W-:Y:S02]  /*28a0*/  @!P2 FSETP.GTU.AND P5, PT, R9, R46, PT ;  /* 0x0000002e0900a20b */ /* 0x000fe40003fac000 */
[----:B------:R-:W-:-:S02]  /*28b0*/  ISETP.LT.OR P3, PT, R0, 0x1, !P0 ;  /* 0x000000010000780c */ /* 0x000fc40004761670 */
[----:B------:R-:W-:Y:S02]  /*28c0*/  @!P6 FMNMX R52, R44, R10, !PT ;  /* 0x0000000a2c34e209 */ /* 0x000fe40007800000 */
[----:B------:R-:W-:Y:S02]  /*28d0*/  @!P6 FSETP.GTU.AND P4, PT, R11, R44, PT ;  /* 0x0000002c0b00e20b */ /* 0x000fe40003f8c000 */
[----:B------:R-:W-:Y:S02]  /*28e0*/  @!P2 FSEL R13, R48, R9, P5 ;  /* 0x00000009300da208 */ /* 0x000fe40002800000 */
[----:B------:R-:W-:Y:S02]  /*28f0*/  @!P2 FSEL R9, R9, R46, P5 ;  /* 0x0000002e0909a208 */ /* 0x000fe40002800000 */
[----:B------:R-:W-:Y:S02]  /*2900*/  ISETP.LT.OR P0, PT, R0, 0x9, !P0 ;  /* 0x000000090000780c */ /* 0x000fe40004701670 */
[----:B------:R-:W-:-:S02]  /*2910*/  @!P6 FSEL R10, R52, R11, P4 ;  /* 0x0000000b340ae208 */ /* 0x000fc40002000000 */
[----:B------:R-:W-:Y:S02]  /*2920*/  @!P6 FSEL R11, R11, R44, P4 ;  /* 0x0000002c0b0be208 */ /* 0x000fe40002000000 */
[----:B------:R-:W-:Y:S02]  /*2930*/  @!P1 FMNMX R52, R16, R13, !PT ;  /* 0x0000000d10349209 */ /* 0x000fe40007800000 */
[----:B------:R-:W-:Y:S02]  /*2940*/  @!P1 FSETP.GTU.AND P4, PT, R9, R16, PT ;  /* 0x000000100900920b */ /* 0x000fe40003f8c000 */
[----:B------:R-:W-:Y:S02]  /*2950*/  ISETP.GE.AND P2, PT, R2, 0x31, PT ;  /* 0x000000310200780c */ /* 0x000fe40003f46270 */
[----:B------:R-:W-:Y:S02]  /*2960*/  @!P3 FMNMX R48, R3, R10, !PT ;  /* 0x0000000a0330b209 */ /* 0x000fe40007800000 */
[----:B------:R-:W-:-:S02]  /*2970*/  @!P3 FSETP.GTU.AND P6, PT, R11, R3, PT ;  /* 0x000000030b00b20b */ /* 0x000fc40003fcc000 */
[----:B------:R-:W-:Y:S01]  /*2980*/  @!P1 FSEL R13, R52, R9, P4 ;  /* 0x00000009340d9208 */ /* 0x000fe20002000000 */
[----:B------:R-:W-:Y:S01]  /*2990*/  FFMA R52, RZ, R18, R47 ;  /* 0x00000012ff347223 */ /* 0x000fe2000000002f */
[----:B------:R-:W-:Y:S02]  /*29a0*/  @!P1 FSEL R9, R9, R16, P4 ;  /* 0x0000001009099208 */ /* 0x000fe40002000000 */
[----:B------:R-:W-:Y:S02]  /*29b0*/  ISETP.LT.OR P5, PT, R0, 0x1, !P2 ;  /* 0x000000010000780c */ /* 0x000fe400057a1670 */
[----:B------:R-:W-:Y:S01]  /*29c0*/  @!P3 FSEL R10, R48, R11, P6 ;  /* 0x0000000b300ab208 */ /* 0x000fe20003000000 */
[-C--:B------:R-:W-:Y:S01]  /*29d0*/  FFMA R48, RZ, R18.reuse, R23 ;  /* 0x00000012ff307223 */ /* 0x080fe20000000017 */
[----:B------:R-:W-:Y:S01]  /*29e0*/  @!P3 FSEL R11, R11, R3, P6 ;  /* 0x000000030b0bb208 */ /* 0x000fe20003000000 */
[----:B------:R-:W-:Y:S01]  /*29f0*/  FFMA R23, RZ, R18, R25 ;  /* 0x00000012ff177223 */ /* 0x000fe20000000019 */
[----:B------:R-:W-:-:S02]  /*2a00*/  ISETP.LT.OR P2, PT, R0, 0x9, !P2 ;  /* 0x000000090000780c */ /* 0x000fc40005741670 */
[----:B------:R-:W-:Y:S02]  /*2a10*/  @!P0 FMNMX R54, R52, R13, !PT ;  /* 0x0000000d34368209 */ /* 0x000fe40007800000 */
[CC--:B------:R-:W-:Y:S02]  /*2a20*/  @!P0 FSETP.GTU.AND P6, PT, R9.reuse, R52.reuse, PT ;  /* 0x000000340900820b */ /* 0x0c0fe40003fcc000 */
[----:B------:R-:W-:Y:S02]  /*2a30*/  ISETP.GE.AND P1, PT, R2, 0x32, PT ;  /* 0x000000320200780c */ /* 0x000fe40003f26270 */
[----:B------:R-:W-:Y:S02]  /*2a40*/  @!P0 FSEL R13, R54, R9, P6 ;  /* 0x00000009360d8208 */ /* 0x000fe40003000000 */
[----:B------:R-:W-:Y:S02]  /*2a50*/  @!P0 FSEL R9, R9, R52, P6 ;  /* 0x0000003409098208 */ /* 0x000fe40003000000 */
[----:B------:R-:W-:-:S02]  /*2a60*/  ISETP.LT.OR P0, PT, R0, 0x1, !P1 ;  /* 0x000000010000780c */ /* 0x000fc40004f01670 */
[----:B------:R-:W-:Y:S02]  /*2a70*/  @!P5 FMNMX R56, R48, R10, !PT ;  /* 0x0000000a3038d209 */ /* 0x000fe40007800000 */
[----:B------:R-:W-:Y:S02]  /*2a80*/  @!P5 FSETP.GTU.AND P3, PT, R11, R48, PT ;  /* 0x000000300b00d20b */ /* 0x000fe40003f6c000 */
[----:B------:R-:W-:Y:S02]  /*2a90*/  @!P2 FMNMX R54, R50, R13, !PT ;  /* 0x0000000d3236a209 */ /* 0x000fe40007800000 */
[----:B------:R-:W-:Y:S02]  /*2aa0*/  @!P2 FSETP.GTU.AND P6, PT, R9, R50, PT ;  /* 0x000000320900a20b */ /* 0x000fe40003fcc000 */
[----:B------:R-:W-:Y:S01]  /*2ab0*/  @!P5 FSEL R10, R56, R11, P3 ;  /* 0x0000000b380ad208 */ /* 0x000fe20001800000 */
[----:B------:R-:W-:Y:S01]  /*2ac0*/  FFMA R56, RZ, R18, R27 ;  /* 0x00000012ff387223 */ /* 0x000fe2000000001b */
[----:B------:R-:W-:-:S02]  /*2ad0*/  @!P5 FSEL R11, R11, R48, P3 ;  /* 0x000000300b0bd208 */ /* 0x000fc40001800000 */
[----:B------:R-:W-:Y:S02]  /*2ae0*/  ISETP.LT.OR P1, PT, R0, 0x9, !P1 ;  /* 0x000000090000780c */ /* 0x000fe40004f21670 */
[----:B------:R-:W-:Y:S01]  /*2af0*/  @!P2 FSEL R13, R54, R9, P6 ;  /* 0x00000009360da208 */ /* 0x000fe20003000000 */
[----:B------:R-:W-:Y:S01]  /*2b00*/  FFMA R54, RZ, R18, R51 ;  /* 0x00000012ff367223 */ /* 0x000fe20000000033 */
[----:B------:R-:W-:Y:S02]  /*2b10*/  @!P2 FSEL R9, R9, R50, P6 ;  /* 0x000000320909a208 */ /* 0x000fe40003000000 */
[----:B------:R-:W-:Y:S02]  /*2b20*/  @!P0 FMNMX R58, R49, R10, !PT ;  /* 0x0000000a313a8209 */ /* 0x000fe40007800000 */
[----:B------:R-:W-:Y:S02]  /*2b30*/  @!P0 FSETP.GTU.AND P6, PT, R11, R49, PT ;  /* 0x000000310b00820b */ /* 0x000fe40003fcc000 */
[----:B------:R-:W-:-:S02]  /*2b40*/  ISETP.GE.AND P3, PT, R2, 0x39, PT ;  /* 0x000000390200780c */ /* 0x000fc40003f66270 */
[----:B------:R-:W-:Y:S02]  /*2b50*/  ISETP.LE.AND P2, PT, R5, UR41, PT ;  /* 0x0000002905007c0c */ /* 0x000fe4000bf43270 */
[----:B------:R-:W-:Y:S02]  /*2b60*/  @!P0 FSEL R10, R58, R11, P6 ;  /* 0x0000000b3a0a8208 */ /* 0x000fe40003000000 */
[----:B------:R-:W-:Y:S02]  /*2b70*/  LEA.HI R5, R8, R17, RZ, 0x3 ;  /* 0x0000001108057211 */ /* 0x000fe400078f18ff */
[----:B------:R-:W-:Y:S02]  /*2b80*/  @!P0 FSEL R11, R11, R49, P6 ;  /* 0x000000310b0b8208 */ /* 0x000fe40003000000 */
[----:B------:R-:W-:Y:S02]  /*2b90*/  ISETP.LT.OR P0, PT, R0, 0x9, !P3 ;  /* 0x000000090000780c */ /* 0x000fe40005f01670 */
[----:B------:R-:W-:-:S02]  /*2ba0*/  LOP3.LUT R60, R5, 0xfffffff8, RZ, 0xc0, !PT ;  /* 0xfffffff8053c7812 */ /* 0x000fc400078ec0ff */
[----:B------:R-:W-:Y:S02]  /*2bb0*/  LEA.HI R8, R8, R17, RZ, 0x4 ;  /* 0x0000001108087211 */ /* 0x000fe400078f20ff */
[----:B------:R-:W-:Y:S01]  /*2bc0*/  @!P1 FMNMX R58, R54, R13, !PT ;  /* 0x0000000d363a9209 */ /* 0x000fe20007800000 */
[----:B------:R-:W-:Y:S01]  /*2bd0*/  IMAD.IADD R17, R17, 0x1, -R60 ;  /* 0x0000000111117824 */ /* 0x000fe200078e0a3c */
[----:B------:R-:W-:Y:S02]  /*2be0*/  @!P1 FSETP.GTU.AND P6, PT, R9, R54, PT ;  /* 0x000000360900920b */ /* 0x000fe40003fcc000 */
[----:B------:R-:W-:Y:S02]  /*2bf0*/  ISETP.LT.OR P3, PT, R0, 0x1, !P3 ;  /* 0x000000010000780c */ /* 0x000fe40005f61670 */
[----:B------:R-:W-:Y:S02]  /*2c00*/  SHF.R.S32.HI R8, RZ, 0x4, R8 ;  /* 0x00000004ff087819 */ /* 0x000fe40000011408 */
[----:B------:R-:W-:-:S02]  /*2c10*/  @!P1 FSEL R13, R58, R9, P6 ;  /* 0x000000093a0d9208 */ /* 0x000fc40003000000 */
[----:B------:R-:W-:Y:S01]  /*2c20*/  SHF.R.S32.HI R60, RZ, 0x3, R5 ;  /* 0x00000003ff3c7819 */ /* 0x000fe20000011405 */
[----:B------:R-:W-:Y:S01]  /*2c30*/  IMAD.SHL.U32 R58, R8, 0x8, RZ ;  /* 0x00000008083a7824 */ /* 0x000fe200078e00ff */
[----:B------:R-:W-:Y:S02]  /*2c40*/  @!P1 FSEL R9, R9, R54, P6 ;  /* 0x0000003609099208 */ /* 0x000fe40003000000 */
[----:B------:R-:W-:Y:S01]  /*2c50*/  ISETP.GE.AND P5, PT, R2, 0x3a, PT ;  /* 0x0000003a0200780c */ /* 0x000fe20003fa6270 */
[-C--:B------:R-:W-:Y:S01]  /*2c60*/  FFMA R2, RZ, R18.reuse, R53 ;  /* 0x00000012ff027223 */ /* 0x080fe20000000035 */
[----:B------:R-:W-:Y:S01]  /*2c70*/  ISETP.GT.U32.AND P4, PT, R7, 0x3e, PT ;  /* 0x0000003e0700780c */ /* 0x000fe20003f84070 */
[----:B------:R-:W-:Y:S01]  /*2c80*/  FFMA R18, RZ, R18, R55 ;  /* 0x00000012ff127223 */ /* 0x000fe20000000037 */
[----:B------:R-:W-:Y:S01]  /*2c90*/  LEA.HI R7, R5, R60, RZ, 0x1 ;  /* 0x0000003c05077211 */ /* 0x000fe200078f08ff */
[----:B------:R-:W-:Y:S01]  /*2ca0*/  IMAD.SHL.U32 R5, R17, 0x40, RZ ;  /* 0x0000004011057824 */ /* 0x000fe200078e00ff */
[----:B------:R-:W-:-:S02]  /*2cb0*/  @!P0 FMNMX R8, R56, R13, !PT ;  /* 0x0000000d38088209 */ /* 0x000fc40007800000 */
[-C--:B------:R-:W-:Y:S02]  /*2cc0*/  @!P0 FSETP.GTU.AND P6, PT, R9, R56.reuse, PT ;  /* 0x000000380900820b */ /* 0x080fe40003fcc000 */
[C---:B------:R-:W-:Y:S02]  /*2cd0*/  ISETP.LT.OR P1, PT, R0.reuse, 0x1, !P5 ;  /* 0x000000010000780c */ /* 0x040fe40006f21670 */
[----:B------:R-:W-:Y:S02]  /*2ce0*/  ISETP.LT.OR P5, PT, R0, 0x9, !P5 ;  /* 0x000000090000780c */ /* 0x000fe40006fa1670 */
[----:B------:R-:W-:Y:S02]  /*2cf0*/  @!P0 FSEL R13, R8, R9, P6 ;  /* 0x00000009080d8208 */ /* 0x000fe40003000000 */
[----:B------:R-:W-:Y:S02]  /*2d00*/  LOP3.LUT R7, R7, 0x3ffffe, RZ, 0xc0, !PT ;  /* 0x003ffffe07077812 */ /* 0x000fe400078ec0ff */
[----:B------:R-:W-:-:S02]  /*2d10*/  @!P0 FSEL R9, R9, R56, P6 ;  /* 0x0000003809098208 */ /* 0x000fc40003000000 */
[----:B------:R-:W-:Y:S01]  /*2d20*/  LOP3.LUT R5, R5, 0x1c0, RZ, 0xc0, !PT ;  /* 0x000001c005057812 */ /* 0x000fe200078ec0ff */
[----:B------:R-:W-:Y:S01]  /*2d30*/  IMAD.IADD R7, R60, 0x1, -R7 ;  /* 0x000000013c077824 */ /* 0x000fe200078e0a07 */
[----:B------:R-:W-:Y:S02]  /*2d40*/  @!P3 FMNMX R0, R23, R10, !PT ;  /* 0x0000000a1700b209 */ /* 0x000fe40007800000 */
[----:B------:R-:W-:Y:S01]  /*2d50*/  @!P3 FSETP.GTU.AND P0, PT, R11, R23, PT ;  /* 0x000000170b00b20b */ /* 0x000fe20003f0c000 */
[----:B------:R-:W-:Y:S01]  /*2d60*/  IMAD R7, R6, 0x2, R7 ;  /* 0x0000000206077824 */ /* 0x000fe200078e0207 */
[----:B------:R-:W-:Y:S02]  /*2d70*/  LOP3.LUT R58, R5, 0x8, R58, 0xf8, !PT ;  /* 0x00000008053a7812 */ /* 0x000fe400078ef83a */
[----:B------:R-:W-:Y:S02]  /*2d80*/  @!P3 FSEL R10, R0, R11, P0 ;  /* 0x0000000b000ab208 */ /* 0x000fe40000000000 */
[----:B------:R-:W-:-:S02]  /*2d90*/  SHF.R.U32.HI R5, RZ, 0x3, R5 ;  /* 0x00000003ff057819 */ /* 0x000fc40000011605 */
[----:B------:R-:W-:Y:S02]  /*2da0*/  @!P3 FSEL R11, R11, R23, P0 ;  /* 0x000000170b0bb208 */ /* 0x000fe40000000000 */
[----:B------:R-:W-:Y:S02]  /*2db0*/  ISETP.LE.OR P2, PT, R4, UR42, P2 ;  /* 0x0000002a04007c0c */ /* 0x000fe40009743670 */
[----:B------:R-:W-:Y:S02]  /*2dc0*/  LOP3.LUT R0, R58, R5, RZ, 0x3c, !PT ;  /* 0x000000053a007212 */ /* 0x000fe400078e3cff */
[----:B------:R-:W-:Y:S02]  /*2dd0*/  @!P5 FMNMX R6, R18, R13, !PT ;  /* 0x0000000d1206d209 */ /* 0x000fe40007800000 */
[----:B------:R-:W-:Y:S01]  /*2de0*/  @!P1 FMNMX R4, R2, R10, !PT ;  /* 0x0000000a02049209 */ /* 0x000fe20007800000 */
[----:B------:R-:W-:Y:S01]  /*2df0*/  IMAD.U32 R0, R7, 0x200, R0 ;  /* 0x0000020007007824 */ /* 0x000fe200078e0000 */
[----:B------:R-:W-:-:S02]  /*2e00*/  @!P5 FSETP.GTU.AND P3, PT, R9, R18, PT ;  /* 0x000000120900d20b */ /* 0x000fc40003f6c000 */
[----:B------:R-:W-:Y:S02]  /*2e10*/  @!P1 FSETP.GTU.AND P0, PT, R11, R2, PT ;  /* 0x000000020b00920b */ /* 0x000fe40003f0c000 */
[----:B------:R-:W-:Y:S02]  /*2e20*/  @!P5 FSEL R13, R6, R9, P3 ;  /* 0x00000009060dd208 */ /* 0x000fe40001800000 */
[----:B------:R-:W-:Y:S02]  /*2e30*/  @!P1 FSEL R10, R4, R11, P0 ;  /* 0x0000000b040a9208 */ /* 0x000fe40000000000 */
[----:B------:R-:W-:Y:S02]  /*2e40*/  @!P5 FSEL R9, R9, R18, P3 ;  /* 0x000000120909d208 */ /* 0x000fe40001800000 */
[----:B------:R-:W-:Y:S01]  /*2e50*/  @!P1 FSEL R11, R11, R2, P0 ;  /* 0x000000020b0b9208 */ /* 0x000fe20000000000 */
[----:B------:R-:W-:Y:S06]  /*2e60*/  @P4 BRA `(.L_x_37) ;  /* 0x0000000000044947 */ /* 0x000fec0003800000 */
[----:B------:R-:W-:-:S04]  /*2e70*/  DEPBAR.LE SB0, 0x0 ;  /* 0x000080000000791a */ /* 0x000fc80000000000 */
.L_x_37:
[----:B------:R-:W-:Y:S05]  /*2e80*/  WARPSYNC.ALL ;  /* 0x0000000000007948 */ /* 0x000fea0003800000 */
[----:B------:R-:W-:Y:S06]  /*2e90*/  BAR.SYNC.DEFER_BLOCKING 0x1, 0x80 ;  /* 0x0042000000007b1d */ /* 0x000fec0000010000 */
[----:B------:R-:W-:Y:S05]  /*2ea0*/  @P2 BRA `(.L_x_38) ;  /* 0x0000001c00042947 */ /* 0x000fea0003800000 */
[----:B------:R-:W1:Y:S01]  /*2eb0*/  SHFL.BFLY PT, R6, R11, 0x1, 0x1f ;  /* 0x0c201f000b067f89 */ /* 0x000e6200000e0000 */
[----:B------:R-:W-:-:S03]  /*2ec0*/  IMAD.MOV.U32 R35, RZ, RZ, 0x3e055027 ;  /* 0x3e055027ff237424 */ /* 0x000fc600078e00ff */
[----:B------:R-:W2:Y:S04]  /*2ed0*/  SHFL.BFLY PT, R4, R10, 0x1, 0x1f ;  /* 0x0c201f000a047f89 */ /* 0x000ea800000e0000 */
[----:B------:R-:W3:Y:S01]  /*2ee0*/  SHFL.BFLY PT, R58, R9, 0x1, 0x1f ;  /* 0x0c201f00093a7f89 */ /* 0x000ee200000e0000 */
[C---:B-1----:R-:W-:Y:S02]  /*2ef0*/  FSETP.GTU.AND P0, PT, R11.reuse, R6, PT ;  /* 0x000000060b00720b */ /* 0x042fe40003f0c000 */
[----:B------:R-:W-:Y:S02]  /*2f00*/  FMNMX R5, R6, R10, !PT ;  /* 0x0000000a06057209 */ /* 0x000fe40007800000 */
[----:B------:R-:W-:Y:S02]  /*2f10*/  FSEL R8, R11, R6, P0 ;  /* 0x000000060b087208 */ /* 0x000fe40000000000 */
[----:B------:R-:W1:Y:S04]  /*2f20*/  SHFL.BFLY PT, R6, R13, 0x1, 0x1f ;  /* 0x0c201f000d067f89 */ /* 0x000e6800000e0000 */
[----:B------:R-:W4:Y:S03]  /*2f30*/  SHFL.BFLY PT, R27, R8, 0x2, 0x1f ;  /* 0x0c401f00081b7f89 */ /* 0x000f2600000e0000 */
[----:B--2---:R-:W-:Y:S01]  /*2f40*/  @!P0 FMNMX R5, R4, R11, !PT ;  /* 0x0000000b04058209 */ /* 0x004fe20007800000 */
[----:B------:R-:W-:Y:S01]  /*2f50*/  IMAD.MOV.U32 R4, RZ, RZ, 0x437c0000 ;  /* 0x437c0000ff047424 */ /* 0x000fe200078e00ff */
[----:B---3--:R-:W-:-:S03]  /*2f60*/  FSETP.GTU.AND P0, PT, R9, R58, PT ;  /* 0x0000003a0900720b */ /* 0x008fc60003f0c000 */
[----:B------:R-:W2:Y:S01]  /*2f70*/  SHFL.BFLY PT, R25, R5, 0x2, 0x1f ;  /* 0x0c401f0005197f89 */ /* 0x000ea200000e0000 */
[----:B------:R-:W-:Y:S02]  /*2f80*/  FSEL R11, R9, R58, P0 ;  /* 0x0000003a090b7208 */ /* 0x000fe40000000000 */
[----:B------:R-:W-:-:S03]  /*2f90*/  FMNMX R58, R58, R13, !PT ;  /* 0x0000000d3a3a7209 */ /* 0x000fc60007800000 */
[----:B------:R-:W3:Y:S04]  /*2fa0*/  SHFL.BFLY PT, R31, R11, 0x2, 0x1f ;  /* 0x0c401f000b1f7f89 */ /* 0x000ee800000e0000 */
[----:B-1----:R-:W-:Y:S01]  /*2fb0*/  @!P0 FMNMX R58, R6, R9, !PT ;  /* 0x00000009063a8209 */ /* 0x002fe20007800000 */
[----:B------:R-:W-:Y:S01]  /*2fc0*/  IMAD.MOV.U32 R6, RZ, RZ, 0x3bbb989d ;  /* 0x3bbb989dff067424 */ /* 0x000fe200078e00ff */
[----:B----4-:R-:W-:-:S03]  /*2fd0*/  FSETP.GTU.AND P1, PT, R8, R27, PT ;  /* 0x0000001b0800720b */ /* 0x010fc60003f2c000 */
[----:B------:R-:W1:Y:S01]  /*2fe0*/  SHFL.BFLY PT, R60, R58, 0x2, 0x1f ;  /* 0x0c401f003a3c7f89 */ /* 0x000e6200000e0000 */
[-C--:B------:R-:W-:Y:S02]  /*2ff0*/  FMNMX R7, R5, R27.reuse, !PT ;  /* 0x0000001b05077209 */ /* 0x080fe40007800000 */
[----:B------:R-:W-:-:S07]  /*3000*/  FSEL R10, R8, R27, P1 ;  /* 0x0000001b080a7208 */ /* 0x000fce0000800000 */
[----:B--2---:R-:W-:Y:S02]  /*3010*/  @!P1 FMNMX R7, R8, R25, !PT ;  /* 0x0000001908079209 */ /* 0x004fe40007800000 */
[----:B---3--:R-:W-:Y:S02]  /*3020*/  FSETP.GTU.AND P0, PT, R11, R31, PT ;  /* 0x0000001f0b00720b */ /* 0x008fe40003f0c000 */
[-C--:B------:R-:W-:Y:S01]  /*3030*/  FSETP.GEU.AND P6, PT, R15, R7.reuse, PT ;  /* 0x000000070f00720b */ /* 0x080fe20003fce000 */
[----:B------:R-:W-:Y:S01]  /*3040*/  FADD R9, R7, -R10 ;  /* 0x8000000a07097221 */ /* 0x000fe20000000000 */
[----:B------:R-:W-:-:S03]  /*3050*/  FSETP.GEU.AND P5, PT, R12, R7, PT ;  /* 0x000000070c00720b */ /* 0x000fc60003fae000 */
[----:B------:R-:W-:-:S04]  /*3060*/  FFMA.SAT R5, R9, R6, 0.5 ;  /* 0x3f00000009057423 */ /* 0x000fc80000002006 */
[----:B------:R-:W-:Y:S01]  /*3070*/  FFMA.RM R13, R5, R4, 12582913 ;  /* 0x4b400001050d7423 */ /* 0x000fe20000004004 */
[----:B------:R-:W-:Y:S02]  /*3080*/  FMNMX R5, R58, R31, !PT ;  /* 0x0000001f3a057209 */ /* 0x000fe40007800000 */
[----:B-1----:R-:W-:Y:S01]  /*3090*/  @!P0 FMNMX R5, R11, R60, !PT ;  /* 0x0000003c0b058209 */ /* 0x002fe20007800000 */
[----:B------:R-:W-:-:S04]  /*30a0*/  FADD R8, R13, -12583039 ;  /* 0xcb40007f0d087421 */ /* 0x000fc80000000000 */
[----:B------:R-:W-:Y:S01]  /*30b0*/  FFMA R58, R9, 1.4426950216293334961, -R8 ;  /* 0x3fb8aa3b093a7823 */ /* 0x000fe20000000808 */
[----:B------:R-:W-:-:S03]  /*30c0*/  FSEL R8, R11, R31, P0 ;  /* 0x0000001f0b087208 */ /* 0x000fc60000000000 */
[----:B------:R-:W-:Y:S02]  /*30d0*/  FFMA R58, R9, 1.925963033500011079e-08, R58 ;  /* 0x32a57060093a7823 */ /* 0x000fe4000000003a */
[----:B------:R-:W-:-:S04]  /*30e0*/  FADD R11, R5, -R8 ;  /* 0x80000008050b7221 */ /* 0x000fc80000000000 */
[----:B------:R-:W1:Y:S01]  /*30f0*/  MUFU.EX2 R58, R58 ;  /* 0x0000003a003a7308 */ /* 0x000e620000000800 */
[----:B------:R-:W-:-:S04]  /*3100*/  FFMA.SAT R9, R11, R6, 0.5 ;  /* 0x3f0000000b097423 */ /* 0x000fc80000002006 */
[----:B------:R-:W-:Y:S01]  /*3110*/  FFMA.RM R25, R9, R4, 12582913 ;  /* 0x4b40000109197423 */ /* 0x000fe20000004004 */
[----:B------:R-:W-:-:S03]  /*3120*/  IMAD.SHL.U32 R9, R13, 0x800000, RZ ;  /* 0x008000000d097824 */ /* 0x000fc600078e00ff */
[----:B------:R-:W-:-:S04]  /*3130*/  FADD R60, R25, -12583039 ;  /* 0xcb40007f193c7421 */ /* 0x000fc80000000000 */
[----:B------:R-:W-:Y:S01]  /*3140*/  FFMA R60, R11, 1.4426950216293334961, -R60 ;  /* 0x3fb8aa3b0b3c7823 */ /* 0x000fe2000000083c */
[----:B-1----:R-:W-:-:S03]  /*3150*/  FFMA R9, R9, R58, 1 ;  /* 0x3f80000009097423 */ /* 0x002fc6000000003a */
[----:B------:R-:W-:Y:S01]  /*3160*/  FFMA R27, R11, 1.925963033500011079e-08, R60 ;  /* 0x32a570600b1b7823 */ /* 0x000fe2000000003c */
[----:B------:R-:W-:Y:S01]  /*3170*/  IMAD.SHL.U32 R11, R25, 0x800000, RZ ;  /* 0x00800000190b7824 */ /* 0x000fe200078e00ff */
[C---:B------:R-:W-:Y:S02]  /*3180*/  FSETP.GEU.AND P0, PT, R9.reuse, 1.175494350822287508e-38, PT ;  /* 0x008000000900780b */ /* 0x040fe40003f0e000 */
[----:B------:R-:W1:Y:S11]  /*3190*/  MUFU.EX2 R60, R27 ;  /* 0x0000001b003c7308 */ /* 0x000e760000000800 */
[----:B------:R-:W-:-:S04]  /*31a0*/  @!P0 FMUL R9, R9, 8388608 ;  /* 0x4b00000009098820 */ /* 0x000fc80000400000 */
[----:B------:R-:W-:Y:S02]  /*31b0*/  VIADD R13, R9, 0xc0d55555 ;  /* 0xc0d55555090d7836 */ /* 0x000fe40000000000 */
[----:B-1----:R-:W-:Y:S01]  /*31c0*/  FFMA R11, R11, R60, 1 ;  /* 0x3f8000000b0b7423 */ /* 0x002fe2000000003c */
[----:B------:R-:W-:Y:S02]  /*31d0*/  ISETP.GE.U32.AND P1, PT, R9, 0x7f800000, PT ;  /* 0x7f8000000900780c */ /* 0x000fe40003f26070 */
[----:B------:R-:W-:Y:S02]  /*31e0*/  LOP3.LUT R60, R13, 0xff800000, RZ, 0xc0, !PT ;  /* 0xff8000000d3c7812 */ /* 0x000fe400078ec0ff */
[----:B------:R-:W-:-:S03]  /*31f0*/  FSETP.GEU.AND P2, PT, R11, 1.175494350822287508e-38, PT ;  /* 0x008000000b00780b */ /* 0x000fc60003f4e000 */
[----:B------:R-:W-:Y:S01]  /*3200*/  IMAD.IADD R25, R9, 0x1, -R60 ;  /* 0x0000000109197824 */ /* 0x000fe200078e0a3c */
[----:B------:R-:W-:-:S03]  /*3210*/  I2FP.F32.S32 R60, R60 ;  /* 0x0000003c003c7245 */ /* 0x000fc60000201400 */
[----:B------:R-:W-:-:S04]  /*3220*/  FADD R25, R25, -1 ;  /* 0xbf80000019197421 */ /* 0x000fc80000000000 */
[----:B------:R-:W-:Y:S02]  /*3230*/  FFMA R58, R25, -R35, 0.14084610342979431152 ;  /* 0x3e1039f6193a7423 */ /* 0x000fe40000000823 */
[----:B------:R-:W-:Y:S02]  /*3240*/  @!P2 FMUL R11, R11, 8388608 ;  /* 0x4b0000000b0ba820 */ /* 0x000fe40000400000 */
[----:B------:R-:W-:Y:S02]  /*3250*/  FFMA R58, R25, R58, -0.12148627638816833496 ;  /* 0xbdf8cdcc193a7423 */ /* 0x000fe4000000003a */
[C---:B------:R-:W-:Y:S01]  /*3260*/  VIADD R27, R11.reuse, 0xc0d55555 ;  /* 0xc0d555550b1b7836 */ /* 0x040fe20000000000 */
[----:B------:R-:W-:Y:S01]  /*3270*/  FSETP.NEU.AND P3, PT, R11, RZ, PT ;  /* 0x000000ff0b00720b */ /* 0x000fe20003f6d000 */
[----:B------:R-:W-:-:S04]  /*3280*/  FFMA R58, R25, R58, 0.13980610668659210205 ;  /* 0x3e0f2955193a7423 */ /* 0x000fc8000000003a */
[----:B------:R-:W-:Y:S01]  /*3290*/  FFMA R13, R25, R58, -0.16684235632419586182 ;  /* 0xbe2ad8b9190d7423 */ /* 0x000fe2000000003a */
[----:B------:R-:W-:-:S03]  /*32a0*/  LOP3.LUT R58, R27, 0xff800000, RZ, 0xc0, !PT ;  /* 0xff8000001b3a7812 */ /* 0x000fc600078ec0ff */
[----:B------:R-:W-:Y:S02]  /*32b0*/  FFMA R13, R25, R13, 0.20012299716472625732 ;  /* 0x3e4ced0b190d7423 */ /* 0x000fe4000000000d */
[----:B------:R-:W-:Y:S02]  /*32c0*/  IMAD.IADD R31, R11, 0x1, -R58 ;  /* 0x000000010b1f7824 */ /* 0x000fe400078e0a3a */
[----:B------:R-:W-:Y:S02]  /*32d0*/  FFMA R27, R25, R13, -0.24999669194221496582 ;  /* 0xbe7fff22191b7423 */ /* 0x000fe4000000000d */
[----:B------:R-:W-:Y:S02]  /*32e0*/  FADD R13, R31, -1 ;  /* 0xbf8000001f0d7421 */ /* 0x000fe40000000000 */
[----:B------:R-:W-:Y:S01]  /*32f0*/  FFMA R31, R25, R27, 0.33333182334899902344 ;  /* 0x3eaaaa78191f7423 */ /* 0x000fe2000000001b */
[----:B------:R-:W-:Y:S01]  /*3300*/  FSEL R27, RZ, -23, P0 ;  /* 0xc1b80000ff1b7808 */ /* 0x000fe20000000000 */
[----:B------:R-:W-:Y:S01]  /*3310*/  FFMA R35, R13, -R35, 0.14084610342979431152 ;  /* 0x3e1039f60d237423 */ /* 0x000fe20000000823 */
[----:B------:R-:W-:Y:S01]  /*3320*/  FSETP.NEU.AND P0, PT, R9, RZ, PT ;  /* 0x000000ff0900720b */ /* 0x000fe20003f0d000 */
[----:B------:R-:W-:-:S02]  /*3330*/  FFMA R31, R25, R31, -0.5 ;  /* 0xbf000000191f7423 */ /* 0x000fc4000000001f */
[----:B------:R-:W-:Y:S01]  /*3340*/  FFMA R35, R13, R35, -0.12148627638816833496 ;  /* 0xbdf8cdcc0d237423 */ /* 0x000fe20000000023 */
[----:B------:R-:W-:Y:S01]  /*3350*/  FFMA R27, R60, 1.1920928955078125e-07, R27 ;  /* 0x340000003c1b7823 */ /* 0x000fe2000000001b */
[----:B------:R-:W-:Y:S02]  /*3360*/  FMUL R31, R25, R31 ;  /* 0x0000001f191f7220 */ /* 0x000fe40000400000 */
[----:B------:R-:W-:Y:S02]  /*3370*/  FFMA R35, R13, R35, 0.13980610668659210205 ;  /* 0x3e0f29550d237423 */ /* 0x000fe40000000023 */
[----:B------:R-:W-:Y:S01]  /*3380*/  FFMA R60, R25, R31, R25 ;  /* 0x0000001f193c7223 */ /* 0x000fe20000000019 */
[----:B------:R-:W-:Y:S02]  /*3390*/  @P1 IMAD.MOV.U32 R25, RZ, RZ, 0x7f800000 ;  /* 0x7f800000ff191424 */ /* 0x000fe400078e00ff */
[----:B------:R-:W-:Y:S01]  /*33a0*/  FFMA R35, R13, R35, -0.16684235632419586182 ;  /* 0xbe2ad8b90d237423 */ /* 0x000fe20000000023 */
[----:B------:R-:W-:Y:S01]  /*33b0*/  FFMA R27, R27, 0.69314718246459960938, R60 ;  /* 0x3f3172181b1b7823 */ /* 0x000fe2000000003c */
[----:B------:R-:W-:-:S02]  /*33c0*/  @P1 FFMA R27, R9, R25, +INF ;  /* 0x7f800000091b1423 */ /* 0x000fc40000000019 */
[----:B------:R-:W-:Y:S01]  /*33d0*/  FFMA R60, R13, R35, 0.20012299716472625732 ;  /* 0x3e4ced0b0d3c7423 */ /* 0x000fe20000000023 */
[----:B------:R-:W-:Y:S02]  /*33e0*/  I2FP.F32.S32 R25, R58 ;  /* 0x0000003a00197245 */ /* 0x000fe40000201400 */
[-C--:B------:R-:W-:Y:S01]  /*33f0*/  FSETP.GEU.AND P1, PT, R29, R7.reuse, PT ;  /* 0x000000071d00720b */ /* 0x080fe20003f2e000 */
[----:B------:R-:W-:Y:S01]  /*3400*/  FFMA R60, R13, R60, -0.24999669194221496582 ;  /* 0xbe7fff220d3c7423 */ /* 0x000fe2000000003c */
[----:B------:R-:W-:Y:S02]  /*3410*/  FSEL R9, R27, -INF , P0 ;  /* 0xff8000001b097808 */ /* 0x000fe40000000000 */
[----:B------:R-:W-:Y:S01]  /*3420*/  ISETP.GE.U32.AND P0, PT, R11, 0x7f800000, PT ;  /* 0x7f8000000b00780c */ /* 0x000fe20003f06070 */
[C---:B------:R-:W-:Y:S02]  /*3430*/  FFMA R60, R13.reuse, R60, 0.33333182334899902344 ;  /* 0x3eaaaa780d3c7423 */ /* 0x040fe4000000003c */
[----:B------:R-:W-:Y:S01]  /*3440*/  FADD R9, R10, R9 ;  /* 0x000000090a097221 */ /* 0x000fe20000000000 */
[----:B------:R-:W-:Y:S01]  /*3450*/  FSEL R10, RZ, -23, P2 ;  /* 0xc1b80000ff0a7808 */ /* 0x000fe20001000000 */
[----:B------:R-:W-:Y:S01]  /*3460*/  FFMA R60, R13, R60, -0.5 ;  /* 0xbf0000000d3c7423 */ /* 0x000fe2000000003c */
[----:B------:R-:W-:Y:S01]  /*3470*/  FSETP.GEU.AND P2, PT, R24, R7, PT ;  /* 0x000000071800720b */ /* 0x000fe20003f4e000 */
[--C-:B------:R-:W-:Y:S01]  /*3480*/  FADD R27, R15, -R9.reuse ;  /* 0x800000090f1b7221 */ /* 0x100fe20000000000 */
[--C-:B------:R-:W-:Y:S01]  /*3490*/  FADD R29, R29, -R9.reuse ;  /* 0x800000091d1d7221 */ /* 0x100fe20000000000 */
[----:B------:R-:W-:Y:S01]  /*34a0*/  FFMA R25, R25, 1.1920928955078125e-07, R10 ;  /* 0x3400000019197823 */ /* 0x000fe2000000000a */
[----:B------:R-:W-:Y:S01]  /*34b0*/  FMUL R60, R13, R60 ;  /* 0x0000003c0d3c7220 */ /* 0x000fe20000400000 */
[-C--:B------:R-:W-:Y:S01]  /*34c0*/  FFMA.SAT R31, R27, R6.reuse, 0.5 ;  /* 0x3f0000001b1f7423 */ /* 0x080fe20000002006 */
[----:B------:R-:W-:Y:S01]  /*34d0*/  FFMA.SAT R35, R29, R6, 0.5 ;  /* 0x3f0000001d237423 */ /* 0x000fe20000002006 */
[----:B------:R-:W-:Y:S01]  /*34e0*/  FADD R41, R36, -R9 ;  /* 0x8000000924297221 */ /* 0x000fe20000000000 */
[----:B------:R-:W-:Y:S01]  /*34f0*/  FFMA R60, R13, R60, R13 ;  /* 0x0000003c0d3c7223 */ /* 0x000fe2000000000d */
[----:B------:R-:W-:Y:S01]  /*3500*/  FFMA.RM R10, R31, R4, 12582913 ;  /* 0x4b4000011f0a7423 */ /* 0x000fe20000004004 */
[----:B------:R-:W-:-:S02]  /*3510*/  @P0 IMAD.MOV.U32 R13, RZ, RZ, 0x7f800000 ;  /* 0x7f800000ff0d0424 */ /* 0x000fc400078e00ff */
[-C--:B------:R-:W-:Y:S01]  /*3520*/  FFMA.SAT R43, R41, R6.reuse, 0.5 ;  /* 0x3f000000292b7423 */ /* 0x080fe20000002006 */
[----:B------:R-:W-:Y:S01]  /*3530*/  FFMA R25, R25, 0.69314718246459960938, R60 ;  /* 0x3f31721819197823 */ /* 0x000fe2000000003c */
[----:B------:R-:W-:Y:S01]  /*3540*/  FADD R58, R10, -12583039 ;  /* 0xcb40007f0a3a7421 */ /* 0x000fe20000000000 */
[----:B------:R-:W-:Y:S01]  /*3550*/  @P0 FFMA R25, R11, R13, +INF ;  /* 0x7f8000000b190423 */ /* 0x000fe2000000000d */
[--C-:B------:R-:W-:Y:S01]  /*3560*/  FADD R13, R12, -R9.reuse ;  /* 0x800000090c0d7221 */ /* 0x100fe20000000000 */
[----:B------:R-:W-:Y:S01]  /*3570*/  FADD R11, R24, -R9 ;  /* 0x80000009180b7221 */ /* 0x000fe20000000000 */
[----:B------:R-:W-:Y:S01]  /*3580*/  FFMA R58, R27, 1.4426950216293334961, -R58 ;  /* 0x3fb8aa3b1b3a7823 */ /* 0x000fe2000000083a */
[----:B------:R-:W-:Y:S01]  /*3590*/  FSETP.GEU.AND P0, PT, R26, R7, PT ;  /* 0x000000071a00720b */ /* 0x000fe20003f0e000 */
[-C--:B------:R-:W-:Y:S01]  /*35a0*/  FFMA.SAT R15, R13, R6.reuse, 0.5 ;  /* 0x3f0000000d0f7423 */ /* 0x080fe20000002006 */
[----:B------:R-:W-:Y:S01]  /*35b0*/  FFMA.SAT R31, R11, R6, 0.5 ;  /* 0x3f0000000b1f7423 */ /* 0x000fe20000002006 */
[----:B------:R-:W-:-:S02]  /*35c0*/  FFMA R58, R27, 1.925963033500011079e-08, R58 ;  /* 0x32a570601b3a7823 */ /* 0x000fc4000000003a */
[-C--:B------:R-:W-:Y:S01]  /*35d0*/  FFMA.RM R12, R15, R4.reuse, 12582913 ;  /* 0x4b4000010f0c7423 */ /* 0x080fe20000004004 */
[----:B------:R-:W-:Y:S01]  /*35e0*/  FADD R15, R26, -R9 ;  /* 0x800000091a0f7221 */ /* 0x000fe20000000000 */
[----:B------:R1:W2:Y:S01]  /*35f0*/  MUFU.EX2 R27, R58 ;  /* 0x0000003a001b7308 */ /* 0x0002a20000000800 */
[----:B------:R-:W-:Y:S01]  /*3600*/  FFMA.RM R24, R31, R4, 12582913 ;  /* 0x4b4000011f187423 */ /* 0x000fe20000004004 */
[----:B------:R-:W-:Y:S01]  /*3610*/  FADD R60, R12, -12583039 ;  /* 0xcb40007f0c3c7421 */ /* 0x000fe20000000000 */
[----:B------:R-:W-:Y:S02]  /*3620*/  IMAD.SHL.U32 R26, R10, 0x800000, RZ ;  /* 0x008000000a1a7824 */ /* 0x000fe400078e00ff */
[----:B------:R-:W-:Y:S01]  /*3630*/  FFMA.SAT R39, R15, R6, 0.5 ;  /* 0x3f0000000f277423 */ /* 0x000fe20000002006 */
[C---:B------:R-:W-:Y:S01]  /*3640*/  FADD R31, R24.reuse, -12583039 ;  /* 0xcb40007f181f7421 */ /* 0x040fe20000000000 */
[----:B------:R-:W-:Y:S01]  /*3650*/  FFMA R60, R13, 1.4426950216293334961, -R60 ;  /* 0x3fb8aa3b0d3c7823 */ /* 0x000fe2000000083c */
[----:B------:R-:W-:Y:S01]  /*3660*/  SHF.L.U32 R24, R24, 0x17, RZ ;  /* 0x0000001718187819 */ /* 0x000fe200000006ff */
[-C--:B------:R-:W-:Y:S01]  /*3670*/  FFMA.RM R10, R39, R4.reuse, 12582913 ;  /* 0x4b400001270a7423 */ /* 0x080fe20000004004 */
[----:B-1----:R-:W-:Y:S01]  /*3680*/  FFMA R58, R11, 1.4426950216293334961, -R31 ;  /* 0x3fb8aa3b0b3a7823 */ /* 0x002fe2000000081f */
[----:B------:R-:W-:Y:S01]  /*3690*/  FFMA R60, R13, 1.925963033500011079e-08, R60 ;  /* 0x32a570600d3c7823 */ /* 0x000fe2000000003c */
[----:B------:R-:W-:Y:S01]  /*36a0*/  FFMA.RM R13, R35, R4, 12582913 ;  /* 0x4b400001230d7423 */ /* 0x000fe20000004004 */
[----:B------:R-:W-:Y:S01]  /*36b0*/  FADD R31, R10, -12583039 ;  /* 0xcb40007f0a1f7421 */ /* 0x000fe20000000000 */
[----:B------:R-:W-:Y:S01]  /*36c0*/  FFMA R35, R11, 1.925963033500011079e-08, R58 ;  /* 0x32a570600b237823 */ /* 0x000fe2000000003a */
[----:B------:R-:W-:Y:S01]  /*36d0*/  FSEL R11, R25, -INF , P3 ;  /* 0xff800000190b7808 */ /* 0x000fe20001800000 */
[----:B------:R-:W-:Y:S01]  /*36e0*/  FADD R58, R13, -12583039 ;  /* 0xcb40007f0d3a7421 */ /* 0x000fe20000000000 */
[----:B------:R-:W-:Y:S01]  /*36f0*/  FFMA R25, R15, 1.4426950216293334961, -R31 ;  /* 0x3fb8aa3b0f197823 */ /* 0x000fe2000000081f */
[----:B--2---:R-:W-:Y:S01]  /*3700*/  FMUL R27, R26, R27 ;  /* 0x0000001b1a1b7220 */ /* 0x004fe20000400000 */
[C---:B------:R-:W-:Y:S01]  /*3710*/  FADD R31, R33.reuse, -R9 ;  /* 0x80000009211f7221 */ /* 0x040fe20000000000 */
[----:B------:R-:W1:Y:S01]  /*3720*/  MUFU.EX2 R26, R60 ;  /* 0x0000003c001a7308 */ /* 0x000e620000000800 */
[----:B------:R-:W-:Y:S01]  /*3730*/  FSETP.GEU.AND P3, PT, R33, R7, PT ;  /* 0x000000072100720b */ /* 0x000fe20003f6e000 */
[----:B------:R-:W-:Y:S01]  /*3740*/  FFMA R33, R15, 1.925963033500011079e-08, R25 ;  /* 0x32a570600f217823 */ /* 0x000fe20000000019 */
[----:B------:R-:W-:Y:S01]  /*3750*/  FSEL R15, R27, RZ, P6 ;  /* 0x000000ff1b0f7208 */ /* 0x000fe20003000000 */
[----:B------:R-:W-:Y:S01]  /*3760*/  FFMA.SAT R25, R31, R6, 0.5 ;  /* 0x3f0000001f197423 */ /* 0x000fe20000002006 */
[----:B------:R-:W-:-:S02]  /*3770*/  IMAD.SHL.U32 R27, R12, 0x800000, RZ ;  /* 0x008000000c1b7824 */ /* 0x000fc400078e00ff */
[--C-:B------:R-:W-:Y:S01]  /*3780*/  FADD R39, R37, -R9.reuse ;  /* 0x8000000925277221 */ /* 0x100fe20000000000 */
[----:B------:R-:W-:Y:S01]  /*3790*/  FFMA R58, R29, 1.4426950216293334961, -R58 ;  /* 0x3fb8aa3b1d3a7823 */ /* 0x000fe2000000083a */
[----:B------:R-:W-:Y:S01]  /*37a0*/  FFMA.RM R25, R25, R4, 12582913 ;  /* 0x4b40000119197423 */ /* 0x000fe20000004004 */
[-C--:B------:R-:W-:Y:S01]  /*37b0*/  FSETP.GEU.AND P6, PT, R36, R7.reuse, PT ;  /* 0x000000072400720b */ /* 0x080fe20003fce000 */
[----:B------:R-:W-:Y:S01]  /*37c0*/  FFMA.SAT R45, R39, R6, 0.5 ;  /* 0x3f000000272d7423 */ /* 0x000fe20000002006 */
[----:B------:R-:W-:Y:S01]  /*37d0*/  FFMA R29, R29, 1.925963033500011079e-08, R58 ;  /* 0x32a570601d1d7823 */ /* 0x000fe2000000003a */
[----:B------:R-:W-:Y:S01]  /*37e0*/  FADD R36, R25, -12583039 ;  /* 0xcb40007f19247421 */ /* 0x000fe20000000000 */
[----:B------:R-:W2:Y:S01]  /*37f0*/  MUFU.EX2 R35, R35 ;  /* 0x0000002300237308 */ /* 0x000ea20000000800 */
[----:B------:R-:W-:Y:S02]  /*3800*/  IMAD.SHL.U32 R10, R10, 0x800000, RZ ;  /* 0x008000000a0a7824 */ /* 0x000fe400078e00ff */
[----:B------:R-:W-:Y:S01]  /*3810*/  FFMA R36, R31, 1.4426950216293334961, -R36 ;  /* 0x3fb8aa3b1f247823 */ /* 0x000fe20000000824 */
[----:B-1----:R-:W-:Y:S01]  /*3820*/  FMUL R12, R27, R26 ;  /* 0x0000001a1b0c7220 */ /* 0x002fe20000400000 */
[-C--:B------:R-:W-:Y:S01]  /*3830*/  FFMA.RM R26, R43, R4.reuse, 12582913 ;  /* 0x4b4000012b1a7423 */ /* 0x080fe20000004004 */
[----:B------:R-:W-:Y:S01]  /*3840*/  FFMA.RM R27, R45, R4, 12582913 ;  /* 0x4b4000012d1b7423 */ /* 0x000fe20000004004 */
[----:B------:R-:W-:Y:S01]  /*3850*/  FFMA R31, R31, 1.925963033500011079e-08, R36 ;  /* 0x32a570601f1f7823 */ /* 0x000fe20000000024 */
[----:B------:R-:W1:Y:S01]  /*3860*/  MUFU.EX2 R29, R29 ;  /* 0x0000001d001d7308 */ /* 0x000e620000000800 */
[----:B------:R-:W-:Y:S01]  /*3870*/  FADD R58, R26, -12583039 ;  /* 0xcb40007f1a3a7421 */ /* 0x000fe20000000000 */
[----:B------:R-:W-:Y:S01]  /*3880*/  FADD R60, R27, -12583039 ;  /* 0xcb40007f1b3c7421 */ /* 0x000fe20000000000 */
[--C-:B------:R-:W-:Y:S01]  /*3890*/  FADD R45, R40, -R9.reuse ;  /* 0x80000009282d7221 */ /* 0x100fe20000000000 */
[----:B------:R-:W-:Y:S01]  /*38a0*/  FSEL R12, R12, RZ, P5 ;  /* 0x000000ff0c0c7208 */ /* 0x000fe20002800000 */
[----:B------:R-:W-:Y:S01]  /*38b0*/  FFMA R58, R41, 1.4426950216293334961, -R58 ;  /* 0x3fb8aa3b293a7823 */ /* 0x000fe2000000083a */
[----:B------:R-:W-:Y:S01]  /*38c0*/  FFMA R60, R39, 1.4426950216293334961, -R60 ;  /* 0x3fb8aa3b273c7823 */ /* 0x000fe2000000083c */
[----:B------:R-:W-:Y:S01]  /*38d0*/  FSETP.GEU.AND P5, PT, R37, R7, PT ;  /* 0x000000072500720b */ /* 0x000fe20003fae000 */
[----:B------:R-:W-:Y:S01]  /*38e0*/  FFMA.SAT R37, R45, R6, 0.5 ;  /* 0x3f0000002d257423 */ /* 0x000fe20000002006 */
[----:B------:R-:W-:Y:S01]  /*38f0*/  FFMA R36, R41, 1.925963033500011079e-08, R58 ;  /* 0x32a5706029247823 */ /* 0x000fe2000000003a */
[----:B------:R-:W-:Y:S01]  /*3900*/  FADD R41, R21, -R9 ;  /* 0x8000000915297221 */ /* 0x000fe20000000000 */
[----:B------:R-:W-:Y:S01]  /*3910*/  FFMA R60, R39, 1.925963033500011079e-08, R60 ;  /* 0x32a57060273c7823 */ /* 0x000fe2000000003c */
[----:B------:R-:W3:Y:S01]  /*3920*/  MUFU.EX2 R33, R33 ;  /* 0x0000002100217308 */ /* 0x000ee20000000800 */
[----:B------:R-:W-:Y:S01]  /*3930*/  FFMA.RM R37, R37, R4, 12582913 ;  /* 0x4b40000125257423 */ /* 0x000fe20000004004 */
[----:B------:R-:W-:Y:S01]  /*3940*/  FFMA.SAT R39, R41, R6, 0.5 ;  /* 0x3f00000029277423 */ /* 0x000fe20000002006 */
[----:B--2---:R-:W-:Y:S01]  /*3950*/  FMUL R24, R24, R35 ;  /* 0x0000002318187220 */ /* 0x004fe20000400000 */
[----:B------:R-:W-:-:S02]  /*3960*/  IMAD.SHL.U32 R58, R13, 0x800000, RZ ;  /* 0x008000000d3a7824 */ /* 0x000fc400078e00ff */
[----:B------:R-:W-:Y:S01]  /*3970*/  FADD R35, R37, -12583039 ;  /* 0xcb40007f25237421 */ /* 0x000fe20000000000 */
[----:B------:R-:W-:Y:S01]  /*3980*/  FFMA.RM R39, R39, R4, 12582913 ;  /* 0x4b40000127277423 */ /* 0x000fe20000004004 */
[----:B------:R-:W-:Y:S01]  /*3990*/  FADD R43, R44, -R9 ;  /* 0x800000092c2b7221 */ /* 0x000fe20000000000 */
[----:B------:R-:W2:Y:S01]  /*39a0*/  MUFU.EX2 R31, R31 ;  /* 0x0000001f001f7308 */ /* 0x000ea20000000800 */
[----:B------:R-:W-:Y:S01]  /*39b0*/  FFMA R13, R45, 1.4426950216293334961, -R35 ;  /* 0x3fb8aa3b2d0d7823 */ /* 0x000fe20000000823 */
[----:B------:R-:W-:Y:S01]  /*39c0*/  FADD R47, R39, -12583039 ;  /* 0xcb40007f272f7421 */ /* 0x000fe20000000000 */
[----:B-1----:R-:W-:Y:S01]  /*39d0*/  FMUL R29, R58, R29 ;  /* 0x0000001d3a1d7220 */ /* 0x002fe20000400000 */
[----:B------:R-:W-:Y:S01]  /*39e0*/  FSEL R24, R24, RZ, P2 ;  /* 0x000000ff18187208 */ /* 0x000fe20001000000 */
[----:B------:R-:W-:Y:S02]  /*39f0*/  IMAD.SHL.U32 R37, R37, 0x800000, RZ ;  /* 0x0080000025257824 */ /* 0x000fe400078e00ff */
[----:B------:R-:W-:Y:S01]  /*3a00*/  FFMA R58, R41, 1.4426950216293334961, -R47 ;  /* 0x3fb8aa3b293a7823 */ /* 0x000fe2000000082f */
[----:B------:R-:W-:Y:S01]  /*3a10*/  FSETP.GEU.AND P2, PT, R40, R7, PT ;  /* 0x000000072800720b */ /* 0x000fe20003f4e000 */
[----:B------:R-:W1:Y:S01]  /*3a20*/  MUFU.EX2 R36, R36 ;  /* 0x0000002400247308 */ /* 0x000e620000000800 */
[----:B------:R-:W-:Y:S01]  /*3a30*/  FFMA R40, R45, 1.925963033500011079e-08, R13 ;  /* 0x32a570602d287823 */ /* 0x000fe2000000000d */
[----:B------:R-:W-:Y:S01]  /*3a40*/  FFMA R41, R41, 1.925963033500011079e-08, R58 ;  /* 0x32a5706029297823 */ /* 0x000fe2000000003a */
[----:B------:R-:W-:-:S02]  /*3a50*/  IMAD.SHL.U32 R58, R25, 0x800000, RZ ;  /* 0x00800000193a7824 */ /* 0x000fc400078e00ff */
[----:B------:R-:W-:Y:S01]  /*3a60*/  FFMA.SAT R13, R43, R6, 0.5 ;  /* 0x3f0000002b0d7423 */ /* 0x000fe20000002006 */
[----:B---3--:R-:W-:Y:S01]  /*3a70*/  FMUL R33, R10, R33 ;  /* 0x000000210a217220 */ /* 0x008fe20000400000 */
[----:B------:R-:W-:Y:S01]  /*3a80*/  FSEL R29, R29, RZ, P1 ;  /* 0x000000ff1d1d7208 */ /* 0x000fe20000800000 */
[----:B------:R-:W-:Y:S01]  /*3a90*/  FADD R25, R3, -R9 ;  /* 0x8000000903197221 */ /* 0x000fe20000000000 */
[----:B------:R3:W4:Y:S01]  /*3aa0*/  MUFU.EX2 R35, R60 ;  /* 0x0000003c00237308 */ /* 0x0007220000000800 */
[----:B--2---:R-:W-:Y:S01]  /*3ab0*/  FMUL R31, R58, R31 ;  /* 0x0000001f3a1f7220 */ /* 0x004fe20000400000 */
[----:B------:R-:W-:Y:S01]  /*3ac0*/  FFMA.RM R13, R13, R4, 12582913 ;  /* 0x4b4000010d0d7423 */ /* 0x000fe20000004004 */
[-C--:B------:R-:W-:Y:S01]  /*3ad0*/  FSETP.GEU.AND P1, PT, R21, R7.reuse, PT ;  /* 0x000000071500720b */ /* 0x080fe20003f2e000 */
[----:B------:R-:W-:Y:S01]  /*3ae0*/  IMAD.SHL.U32 R21, R26, 0x800000, RZ ;  /* 0x008000001a157824 */ /* 0x000fe200078e00ff */
[----:B------:R-:W-:Y:S01]  /*3af0*/  FSEL R26, R33, RZ, P0 ;  /* 0x000000ff211a7208 */ /* 0x000fe20000000000 */
[----:B------:R-:W-:Y:S01]  /*3b00*/  IMAD.SHL.U32 R39, R39, 0x800000, RZ ;  /* 0x0080000027277824 */ /* 0x000fe200078e00ff */
[----:B------:R-:W-:Y:S01]  /*3b10*/  FSEL R33, R31, RZ, P3 ;  /* 0x000000ff1f217208 */ /* 0x000fe20001800000 */
[----:B------:R-:W2:Y:S01]  /*3b20*/  MUFU.EX2 R40, R40 ;  /* 0x0000002800287308 */ /* 0x000ea20000000800 */
[----:B---3--:R-:W-:Y:S01]  /*3b30*/  FADD R60, R13, -12583039 ;  /* 0xcb40007f0d3c7421 */ /* 0x008fe20000000000 */
[-C--:B------:R-:W-:Y:S01]  /*3b40*/  FSETP.GEU.AND P3, PT, R3, R7.reuse, PT ;  /* 0x000000070300720b */ /* 0x080fe20003f6e000 */
[----:B------:R-:W-:Y:S01]  /*3b50*/  FFMA.SAT R3, R25, R6, 0.5 ;  /* 0x3f00000019037423 */ /* 0x000fe20000002006 */
[----:B------:R-:W-:Y:S01]  /*3b60*/  FSETP.GEU.AND P0, PT, R44, R7, PT ;  /* 0x000000072c00720b */ /* 0x000fe20003f0e000 */
[----:B-1----:R-:W-:Y:S01]  /*3b70*/  FMUL R36, R21, R36 ;  /* 0x0000002415247220 */ /* 0x002fe20000400000 */
[----:B------:R-:W-:-:S02]  /*3b80*/  IMAD.SHL.U32 R44, R27, 0x800000, RZ ;  /* 0x008000001b2c7824 */ /* 0x000fc400078e00ff */
[----:B------:R-:W-:Y:S01]  /*3b90*/  FFMA R60, R43, 1.4426950216293334961, -R60 ;  /* 0x3fb8aa3b2b3c7823 */ /* 0x000fe2000000083c */
[----:B------:R-:W1:Y:S01]  /*3ba0*/  MUFU.EX2 R10, R41 ;  /* 0x00000029000a7308 */ /* 0x000e620000000800 */
[----:B------:R-:W-:Y:S01]  /*3bb0*/  FFMA.RM R3, R3, R4, 12582913 ;  /* 0x4b40000103037423 */ /* 0x000fe20000004004 */
[----:B----4-:R-:W-:Y:S01]  /*3bc0*/  FMUL R35, R44, R35 ;  /* 0x000000232c237220 */ /* 0x010fe20000400000 */
[----:B------:R-:W-:Y:S01]  /*3bd0*/  FSEL R36, R36, RZ, P6 ;  /* 0x000000ff24247208 */ /* 0x000fe20003000000 */
[----:B------:R-:W-:Y:S01]  /*3be0*/  FFMA R43, R43, 1.925963033500011079e-08, R60 ;  /* 0x32a570602b2b7823 */ /* 0x000fe2000000003c */
[CC--:B------:R-:W-:Y:S01]  /*3bf0*/  FSETP.GEU.AND P6, PT, R48.reuse, R7.reuse, PT ;  /* 0x000000073000720b */ /* 0x0c0fe20003fce000 */
[--C-:B------:R-:W-:Y:S01]  /*3c00*/  FADD R27, R48, -R9.reuse ;  /* 0x80000009301b7221 */ /* 0x100fe20000000000 */
[----:B------:R-:W-:Y:S01]  /*3c10*/  FADD R48, R3, -12583039 ;  /* 0xcb40007f03307421 */ /* 0x000fe20000000000 */
[----:B------:R-:W3:Y:S01]  /*3c20*/  MUFU.EX2 R44, R43 ;  /* 0x0000002b002c7308 */ /* 0x000ee20000000800 */
[----:B--2---:R-:W-:Y:S01]  /*3c30*/  FMUL R40, R37, R40 ;  /* 0x0000002825287220 */ /* 0x004fe20000400000 */
[----:B------:R-:W-:Y:S01]  /*3c40*/  FSEL R37, R35, RZ, P5 ;  /* 0x000000ff23257208 */ /* 0x000fe20002800000 */
[----:B------:R-:W-:Y:S01]  /*3c50*/  FFMA R48, R25, 1.4426950216293334961, -R48 ;  /* 0x3fb8aa3b19307823 */ /* 0x000fe20000000830 */
[CC--:B------:R-:W-:Y:S01]  /*3c60*/  FSETP.GEU.AND P5, PT, R49.reuse, R7.reuse, PT ;  /* 0x000000073100720b */ /* 0x0c0fe20003fae000 */
[--C-:B------:R-:W-:Y:S01]  /*3c70*/  FADD R49, R49, -R9.reuse ;  /* 0x8000000931317221 */ /* 0x100fe20000000000 */
[----:B------:R-:W-:Y:S01]  /*3c80*/  FFMA.SAT R31, R27, R6, 0.5 ;  /* 0x3f0000001b1f7423 */ /* 0x000fe20000002006 */
[----:B------:R-:W-:Y:S01]  /*3c90*/  FSEL R40, R40, RZ, P2 ;  /* 0x000000ff28287208 */ /* 0x000fe20001000000 */
[----:B------:R-:W-:Y:S01]  /*3ca0*/  FFMA R48, R25, 1.925963033500011079e-08, R48 ;  /* 0x32a5706019307823 */ /* 0x000fe20000000030 */
[----:B-1----:R-:W-:Y:S01]  /*3cb0*/  FMUL R10, R39, R10 ;  /* 0x0000000a270a7220 */ /* 0x002fe20000400000 */
[-C--:B------:R-:W-:Y:S01]  /*3cc0*/  FSETP.GEU.AND P2, PT, R23, R7.reuse, PT ;  /* 0x000000071700720b */ /* 0x080fe20003f4e000 */
[----:B------:R-:W-:Y:S01]  /*3cd0*/  FFMA.SAT R35, R49, R6, 0.5 ;  /* 0x3f00000031237423 */ /* 0x000fe20000002006 */
[-C--:B------:R-:W-:Y:S01]  /*3ce0*/  FFMA.RM R25, R31, R4.reuse, 12582913 ;  /* 0x4b4000011f197423 */ /* 0x080fe20000004004 */
[----:B------:R-:W-:Y:S01]  /*3cf0*/  FADD R23, R23, -R9 ;  /* 0x8000000917177221 */ /* 0x000fe20000000000 */
[----:B------:R-:W-:Y:S01]  /*3d00*/  FSEL R21, R10, RZ, P1 ;  /* 0x000000ff0a157208 */ /* 0x000fe20000800000 */
[----:B------:R-:W-:Y:S01]  /*3d10*/  FFMA.RM R10, R35, R4, 12582913 ;  /* 0x4b400001230a7423 */ /* 0x000fe20000004004 */
[----:B------:R-:W-:Y:S01]  /*3d20*/  FSETP.GEU.AND P1, PT, R2, R7, PT ;  /* 0x000000070200720b */ /* 0x000fe20003f2e000 */
[----:B------:R-:W-:Y:S01]  /*3d30*/  FADD R7, R8, R11 ;  /* 0x0000000b08077221 */ /* 0x000fe20000000000 */
[----:B------:R-:W-:Y:S01]  /*3d40*/  FADD R8, R25, -12583039 ;  /* 0xcb40007f19087421 */ /* 0x000fe20000000000 */
[----:B------:R-:W-:Y:S01]  /*3d50*/  FFMA.SAT R11, R23, R6, 0.5 ;  /* 0x3f000000170b7423 */ /* 0x000fe20000002006 */
[----:B------:R-:W-:-:S02]  /*3d60*/  IMAD.SHL.U32 R13, R13, 0x800000, RZ ;  /* 0x008000000d0d7824 */ /* 0x000fc400078e00ff */
[----:B------:R-:W-:Y:S01]  /*3d70*/  FADD R58, R10, -12583039 ;  /* 0xcb40007f0a3a7421 */ /* 0x000fe20000000000 */
[----:B------:R-:W-:Y:S01]  /*3d80*/  FFMA R8, R27, 1.4426950216293334961, -R8 ;  /* 0x3fb8aa3b1b087823 */ /* 0x000fe20000000808 */
[----:B------:R-:W-:Y:S01]  /*3d90*/  FADD R9, R2, -R9 ;  /* 0x8000000902097221 */ /* 0x000fe20000000000 */
[----:B------:R-:W-:Y:S01]  /*3da0*/  FFMA.RM R2, R11, R4, 12582913 ;  /* 0x4b4000010b027423 */ /* 0x000fe20000004004 */
[----:B---3--:R-:W-:Y:S01]  /*3db0*/  FMUL R44, R13, R44 ;  /* 0x0000002c0d2c7220 */ /* 0x008fe20000400000 */
[----:B------:R-:W-:Y:S01]  /*3dc0*/  FFMA R58, R49, 1.4426950216293334961, -R58 ;  /* 0x3fb8aa3b313a7823 */ /* 0x000fe2000000083a */
[----:B------:R-:W-:Y:S01]  /*3dd0*/  FFMA R13, R27, 1.925963033500011079e-08, R8 ;  /* 0x32a570601b0d7823 */ /* 0x000fe20000000008 */
[----:B------:R-:W-:Y:S01]  /*3de0*/  FADD R8, R2, -12583039 ;  /* 0xcb40007f02087421 */ /* 0x000fe20000000000 */
[----:B------:R-:W-:Y:S01]  /*3df0*/  FFMA.SAT R11, R9, R6, 0.5 ;  /* 0x3f000000090b7423 */ /* 0x000fe20000002006 */
[----:B------:R-:W1:Y:S01]  /*3e00*/  MUFU.EX2 R48, R48 ;  /* 0x0000003000307308 */ /* 0x000e620000000800 */
[----:B------:R-:W-:Y:S01]  /*3e10*/  FFMA R49, R49, 1.925963033500011079e-08, R58 ;  /* 0x32a5706031317823 */ /* 0x000fe2000000003a */
[----:B------:R-:W-:Y:S01]  /*3e20*/  FFMA R60, R23, 1.4426950216293334961, -R8 ;  /* 0x3fb8aa3b173c7823 */ /* 0x000fe20000000808 */
[----:B------:R-:W-:Y:S01]  /*3e30*/  FFMA.RM R8, R11, R4, 12582913 ;  /* 0x4b4000010b087423 */ /* 0x000fe20000004004 */
[----:B------:R-:W-:Y:S01]  /*3e40*/  FADD R27, R14, -R7 ;  /* 0x800000070e1b7221 */ /* 0x000fe20000000000 */
[----:B------:R-:W-:Y:S01]  /*3e50*/  FSEL R44, R44, RZ, P0 ;  /* 0x000000ff2c2c7208 */ /* 0x000fe20000000000 */
[----:B------:R-:W-:Y:S01]  /*3e60*/  FFMA R35, R23, 1.925963033500011079e-08, R60 ;  /* 0x32a5706017237823 */ /* 0x000fe2000000003c */
[----:B------:R-:W-:Y:S01]  /*3e70*/  FSETP.GEU.AND P0, PT, R14, R5, PT ;  /* 0x000000050e00720b */ /* 0x000fe20003f0e000 */
[----:B------:R-:W2:Y:S01]  /*3e80*/  MUFU.EX2 R58, R13 ;  /* 0x0000000d003a7308 */ /* 0x000ea20000000800 */
[----:B------:R-:W-:Y:S01]  /*3e90*/  FADD R14, R8, -12583039 ;  /* 0xcb40007f080e7421 */ /* 0x000fe20000000000 */
[----:B------:R-:W-:Y:S01]  /*3ea0*/  FFMA.SAT R11, R27, R6, 0.5 ;  /* 0x3f0000001b0b7423 */ /* 0x000fe20000002006 */
[----:B------:R-:W-:-:S02]  /*3eb0*/  IMAD.SHL.U32 R23, R25, 0x800000, RZ ;  /* 0x0080000019177824 */ /* 0x000fc400078e00ff */
[--C-:B------:R-:W-:Y:S01]  /*3ec0*/  FADD R25, R20, -R7.reuse ;  /* 0x8000000714197221 */ /* 0x100fe20000000000 */
[----:B------:R-:W-:Y:S01]  /*3ed0*/  FFMA R14, R9, 1.4426950216293334961, -R14 ;  /* 0x3fb8aa3b090e7823 */ /* 0x000fe2000000080e */
[----:B------:R-:W-:Y:S01]  /*3ee0*/  FFMA.RM R11, R11, R4, 12582913 ;  /* 0x4b4000010b0b7423 */ /* 0x000fe20000004004 */
[----:B------:R-:W-:Y:S01]  /*3ef0*/  IMAD.SHL.U32 R3, R3, 0x800000, RZ ;  /* 0x0080000003037824 */ /* 0x000fe200078e00ff */
[----:B------:R-:W3:Y:S01]  /*3f00*/  MUFU.EX2 R60, R49 ;  /* 0x00000031003c7308 */ /* 0x000ee20000000800 */
[----:B------:R-:W-:Y:S01]  /*3f10*/  FFMA R39, R9, 1.925963033500011079e-08, R14 ;  /* 0x32a5706009277823 */ /* 0x000fe2000000000e */
[----:B------:R-:W-:Y:S01]  /*3f20*/  FADD R14, R11, -12583039 ;  /* 0xcb40007f0b0e7421 */ /* 0x000fe20000000000 */
[----:B-1----:R-:W-:Y:S01]  /*3f30*/  FMUL R3, R3, R48 ;  /* 0x0000003003037220 */ /* 0x002fe20000400000 */
[----:B------:R-:W-:Y:S01]  /*3f40*/  FFMA.SAT R9, R25, R6, 0.5 ;  /* 0x3f00000019097423 */ /* 0x000fe20000002006 */
[----:B------:R-:W-:Y:S02]  /*3f50*/  IMAD.SHL.U32 R31, R10, 0x800000, RZ ;  /* 0x008000000a1f7824 */ /* 0x000fe400078e00ff */
[----:B------:R-:W-:Y:S01]  /*3f60*/  FFMA R10, R27, 1.4426950216293334961, -R14 ;  /* 0x3fb8aa3b1b0a7823 */ /* 0x000fe2000000080e */
[----:B------:R-:W-:Y:S01]  /*3f70*/  IMAD.SHL.U32 R2, R2, 0x800000, RZ ;  /* 0x0080000002027824 */ /* 0x000fe200078e00ff */
[----:B------:R1:W4:Y:S01]  /*3f80*/  MUFU.EX2 R13, R35 ;  /* 0x00000023000d7308 */ /* 0x0003220000000800 */
[----:B--2---:R-:W-:Y:S01]  /*3f90*/  FMUL R48, R23, R58 ;  /* 0x0000003a17307220 */ /* 0x004fe20000400000 */
[--C-:B------:R-:W-:Y:S01]  /*3fa0*/  FADD R23, R22, -R7.reuse ;  /* 0x8000000716177221 */ /* 0x100fe20000000000 */
[----:B------:R-:W-:Y:S01]  /*3fb0*/  FFMA.RM R9, R9, R4, 12582913 ;  /* 0x4b40000109097423 */ /* 0x000fe20000004004 */
[----:B------:R-:W-:Y:S01]  /*3fc0*/  FSEL R3, R3, RZ, P3 ;  /* 0x000000ff03037208 */ /* 0x000fe20001800000 */
[----:B------:R-:W-:Y:S01]  /*3fd0*/  IMAD.SHL.U32 R11, R11, 0x800000, RZ ;  /* 0x008000000b0b7824 */ /* 0x000fe200078e00ff */
[-C--:B------:R-:W-:Y:S01]  /*3fe0*/  FSETP.GEU.AND P3, PT, R20, R5.reuse, PT ;  /* 0x000000051400720b */ /* 0x080fe20003f6e000 */
[----:B------:R-:W-:Y:S01]  /*3ff0*/  FFMA R20, R27, 1.925963033500011079e-08, R10 ;  /* 0x32a570601b147823 */ /* 0x000fe2000000000a */
[----:B------:R-:W-:Y:S01]  /*4000*/  FFMA.SAT R27, R23, R6, 0.5 ;  /* 0x3f000000171b7423 */ /* 0x000fe20000002006 */
[----:B------:R-:W-:Y:S01]  /*4010*/  FADD R58, R9, -12583039 ;  /* 0xcb40007f093a7421 */ /* 0x000fe20000000000 */
[----:B------:R-:W2:Y:S01]  /*4020*/  MUFU.EX2 R14, R39 ;  /* 0x00000027000e7308 */ /* 0x000ea20000000800 */
[----:B---3--:R-:W-:Y:S01]  /*4030*/  FMUL R31, R31, R60 ;  /* 0x0000003c1f1f7220 */ /* 0x008fe20000400000 */
[----:B------:R-:W-:Y:S01]  /*4040*/  FFMA.RM R10, R27, R4, 12582913 ;  /* 0x4b4000011b0a7423 */ /* 0x000fe20000004004 */
[C---:B------:R-:W-:Y:S01]  /*4050*/  FFMA R58, R25.reuse, 1.4426950216293334961, -R58 ;  /* 0x3fb8aa3b193a7823 */ /* 0x040fe2000000083a */
[--C-:B------:R-:W-:Y:S01]  /*4060*/  FADD R27, R30, -R7.reuse ;  /* 0x800000071e1b7221 */ /* 0x100fe20000000000 */
[----:B------:R-:W-:Y:S01]  /*4070*/  FSEL R48, R48, RZ, P6 ;  /* 0x000000ff30307208 */ /* 0x000fe20003000000 */
[----:B-1----:R-:W-:Y:S01]  /*4080*/  FADD R35, R32, -R7 ;  /* 0x8000000720237221 */ /* 0x002fe20000000000 */
[----:B------:R-:W-:Y:S01]  /*4090*/  FFMA R58, R25, 1.925963033500011079e-08, R58 ;  /* 0x32a57060193a7823 */ /* 0x000fe2000000003a */
[----:B------:R-:W1:Y:S01]  /*40a0*/  MUFU.EX2 R20, R20 ;  /* 0x0000001400147308 */ /* 0x000e620000000800 */
[----:B------:R-:W-:Y:S01]  /*40b0*/  FFMA.SAT R25, R27, R6, 0.5 ;  /* 0x3f0000001b197423 */ /* 0x000fe20000002006 */
[----:B------:R-:W-:Y:S01]  /*40c0*/  FSETP.GEU.AND P6, PT, R22, R5, PT ;  /* 0x000000051600720b */ /* 0x000fe20003fce000 */
[----:B------:R-:W-:Y:S01]  /*40d0*/  FADD R22, R10, -12583039 ;  /* 0xcb40007f0a167421 */ /* 0x000fe20000000000 */
[----:B------:R-:W-:Y:S01]  /*40e0*/  FSEL R49, R31, RZ, P5 ;  /* 0x000000ff1f317208 */ /* 0x000fe20002800000 */
[----:B------:R-:W-:-:S02]  /*40f0*/  IMAD.SHL.U32 R31, R8, 0x800000, RZ ;  /* 0x00800000081f7824 */ /* 0x000fc400078e00ff */
[----:B----4-:R-:W-:Y:S01]  /*4100*/  FMUL R8, R2, R13 ;  /* 0x0000000d02087220 */ /* 0x010fe20000400000 */
[----:B------:R-:W-:Y:S01]  /*4110*/  FFMA.RM R13, R25, R4, 12582913 ;  /* 0x4b400001190d7423 */ /* 0x000fe20000004004 */
[----:B------:R-:W-:Y:S01]  /*4120*/  FFMA R22, R23, 1.4426950216293334961, -R22 ;  /* 0x3fb8aa3b17167823 */ /* 0x000fe20000000816 */
[----:B--2---:R-:W-:Y:S01]  /*4130*/  FMUL R25, R31, R14 ;  /* 0x0000000e1f197220 */ /* 0x004fe20000400000 */
[----:B------:R-:W-:Y:S01]  /*4140*/  FADD R31, R28, -R7 ;  /* 0x800000071c1f7221 */ /* 0x000fe20000000000 */
[----:B------:R-:W-:Y:S01]  /*4150*/  FADD R2, R13, -12583039 ;  /* 0xcb40007f0d027421 */ /* 0x000fe20000000000 */
[----:B------:R-:W-:Y:S01]  /*4160*/  FFMA R22, R23, 1.925963033500011079e-08, R22 ;  /* 0x32a5706017167823 */ /* 0x000fe20000000016 */
[----:B------:R-:W-:Y:S01]  /*4170*/  FSEL R23, R8, RZ, P2 ;  /* 0x000000ff08177208 */ /* 0x000fe20001000000 */
[----:B------:R-:W-:Y:S02]  /*4180*/  IMAD.SHL.U32 R9, R9, 0x800000, RZ ;  /* 0x0080000009097824 */ /* 0x000fe400078e00ff */
[----:B------:R-:W-:Y:S01]  /*4190*/  FFMA R8, R27, 1.4426950216293334961, -R2 ;  /* 0x3fb8aa3b1b087823 */ /* 0x000fe20000000802 */
[-C--:B------:R-:W-:Y:S01]  /*41a0*/  FSETP.GEU.AND P2, PT, R28, R5.reuse, PT ;  /* 0x000000051c00720b */ /* 0x080fe20003f4e000 */
[----:B-1----:R-:W-:Y:S01]  /*41b0*/  FMUL R14, R11, R20 ;  /* 0x000000140b0e7220 */ /* 0x002fe20000400000 */
[----:B------:R-:W-:Y:S01]  /*41c0*/  FSEL R2, R25, RZ, P1 ;  /* 0x000000ff19027208 */ /* 0x000fe20000800000 */
[----:B------:R-:W1:Y:S01]  /*41d0*/  MUFU.EX2 R20, R58 ;  /* 0x0000003a00147308 */ /* 0x000e620000000800 */
[----:B------:R-:W-:Y:S01]  /*41e0*/  FFMA R28, R27, 1.925963033500011079e-08, R8 ;  /* 0x32a570601b1c7823 */ /* 0x000fe20000000008 */
[-C--:B------:R-:W-:Y:S01]  /*41f0*/  FFMA.SAT R25, R35, R6.reuse, 0.5 ;  /* 0x3f00000023197423 */ /* 0x080fe20000002006 */
[----:B------:R-:W-:Y:S01]  /*4200*/  FFMA.SAT R11, R31, R6, 0.5 ;  /* 0x3f0000001f0b7423 */ /* 0x000fe20000002006 */
[----:B------:R-:W-:Y:S01]  /*4210*/  FSETP.GEU.AND P1, PT, R32, R5, PT ;  /* 0x000000052000720b */ /* 0x000fe20003f2e000 */
[----:B------:R-:W-:-:S02]  /*4220*/  IMAD.SHL.U32 R10, R10, 0x800000, RZ ;  /* 0x008000000a0a7824 */ /* 0x000fc400078e00ff */
[-C--:B------:R-:W-:Y:S01]  /*4230*/  FFMA.RM R8, R25, R4.reuse, 12582913 ;  /* 0x4b40000119087423 */ /* 0x080fe20000004004 */
[----:B------:R-:W-:Y:S01]  /*4240*/  FADD R25, R34, -R7 ;  /* 0x8000000722197221 */ /* 0x000fe20000000000 */
[----:B------:R2:W3:Y:S01]  /*4250*/  MUFU.EX2 R27, R22 ;  /* 0x00000016001b7308 */ /* 0x0004e20000000800 */
[----:B------:R-:W-:Y:S01]  /*4260*/  FFMA.RM R11, R11, R4, 12582913 ;  /* 0x4b4000010b0b7423 */ /* 0x000fe20000004004 */
[----:B------:R-:W-:Y:S01]  /*4270*/  FADD R32, R8, -12583039 ;  /* 0xcb40007f08207421 */ /* 0x000fe20000000000 */
[----:B------:R-:W-:Y:S01]  /*4280*/  FFMA.SAT R39, R25, R6, 0.5 ;  /* 0x3f00000019277423 */ /* 0x000fe20000002006 */
[----:B------:R-:W-:Y:S01]  /*4290*/  FSETP.GEU.AND P5, PT, R30, R5, PT ;  /* 0x000000051e00720b */ /* 0x000fe20003fae000 */
[----:B------:R-:W-:Y:S01]  /*42a0*/  FADD R30, R11, -12583039 ;  /* 0xcb40007f0b1e7421 */ /* 0x000fe20000000000 */
[----:B------:R-:W-:Y:S01]  /*42b0*/  FFMA R32, R35, 1.4426950216293334961, -R32 ;  /* 0x3fb8aa3b23207823 */ /* 0x000fe20000000820 */
[----:B------:R-:W-:Y:S01]  /*42c0*/  FSEL R14, R14, RZ, P0 ;  /* 0x000000ff0e0e7208 */ /* 0x000fe20000000000 */
[----:B------:R-:W4:Y:S01]  /*42d0*/  MUFU.EX2 R28, R28 ;  /* 0x0000001c001c7308 */ /* 0x000f220000000800 */
[----:B-1----:R-:W-:Y:S01]  /*42e0*/  FMUL R20, R9, R20 ;  /* 0x0000001409147220 */ /* 0x002fe20000400000 */
[----:B------:R-:W-:Y:S01]  /*42f0*/  FFMA.RM R9, R39, R4, 12582913 ;  /* 0x4b40000127097423 */ /* 0x000fe20000004004 */
[----:B------:R-:W-:Y:S01]  /*4300*/  FFMA R30, R31, 1.4426950216293334961, -R30 ;  /* 0x3fb8aa3b1f1e7823 */ /* 0x000fe2000000081e */
[----:B------:R-:W-:Y:S01]  /*4310*/  FFMA R32, R35, 1.925963033500011079e-08, R32 ;  /* 0x32a5706023207823 */ /* 0x000fe20000000020 */
[----:B------:R-:W-:-:S02]  /*4320*/  IMAD.SHL.U32 R13, R13, 0x800000, RZ ;  /* 0x008000000d0d7824 */ /* 0x000fc400078e00ff */
[----:B--2---:R-:W-:Y:S01]  /*4330*/  FADD R22, R9, -12583039 ;  /* 0xcb40007f09167421 */ /* 0x004fe20000000000 */
[----:B------:R-:W-:Y:S01]  /*4340*/  FSETP.GEU.AND P0, PT, R34, R5, PT ;  /* 0x000000052200720b */ /* 0x000fe20003f0e000 */
[----:B------:R-:W-:Y:S01]  /*4350*/  FFMA R31, R31, 1.925963033500011079e-08, R30 ;  /* 0x32a570601f1f7823 */ /* 0x000fe2000000001e */
[----:B---3--:R-:W-:Y:S01]  /*4360*/  FMUL R10, R10, R27 ;  /* 0x0000001b0a0a7220 */ /* 0x008fe20000400000 */
[--C-:B------:R-:W-:Y:S01]  /*4370*/  FADD R27, R38, -R7.reuse ;  /* 0x80000007261b7221 */ /* 0x100fe20000000000 */
[----:B------:R-:W-:Y:S01]  /*4380*/  FFMA R34, R25, 1.4426950216293334961, -R22 ;  /* 0x3fb8aa3b19227823 */ /* 0x000fe20000000816 */
[----:B------:R-:W-:Y:S01]  /*4390*/  FSEL R20, R20, RZ, P3 ;  /* 0x000000ff14147208 */ /* 0x000fe20001800000 */
[--C-:B------:R-:W-:Y:S01]  /*43a0*/  FADD R43, R46, -R7.reuse ;  /* 0x800000072e2b7221 */ /* 0x100fe20000000000 */
[----:B------:R-:W-:Y:S01]  /*43b0*/  FFMA.SAT R35, R27, R6, 0.5 ;  /* 0x3f0000001b237423 */ /* 0x000fe20000002006 */
[----:B------:R-:W-:Y:S01]  /*43c0*/  FSEL R22, R10, RZ, P6 ;  /* 0x000000ff0a167208 */ /* 0x000fe20003000000 */
[----:B------:R-:W-:Y:S01]  /*43d0*/  FFMA R34, R25, 1.925963033500011079e-08, R34 ;  /* 0x32a5706019227823 */ /* 0x000fe20000000022 */
[----:B----4-:R-:W-:Y:S01]  /*43e0*/  FMUL R30, R13, R28 ;  /* 0x0000001c0d1e7220 */ /* 0x010fe20000400000 */
[----:B------:R-:W-:Y:S01]  /*43f0*/  FFMA.RM R10, R35, R4, 12582913 ;  /* 0x4b400001230a7423 */ /* 0x000fe20000004004 */
[--C-:B------:R-:W-:Y:S01]  /*4400*/  FADD R13, R42, -R7.reuse ;  /* 0x800000072a0d7221 */ /* 0x100fe20000000000 */
[-C--:B------:R-:W-:Y:S01]  /*4410*/  FSETP.GEU.AND P3, PT, R38, R5.reuse, PT ;  /* 0x000000052600720b */ /* 0x080fe20003f6e000 */
[----:B------:R1:W2:Y:S01]  /*4420*/  MUFU.EX2 R28, R31 ;  /* 0x0000001f001c7308 */ /* 0x0002a20000000800 */
[----:B------:R-:W-:Y:S01]  /*4430*/  FADD R38, R10, -12583039 ;  /* 0xcb40007f0a267421 */ /* 0x000fe20000000000 */
[----:B------:R-:W-:Y:S01]  /*4440*/  FFMA.SAT R25, R13, R6, 0.5 ;  /* 0x3f0000000d197423 */ /* 0x000fe20000002006 */
[--C-:B------:R-:W-:Y:S01]  /*4450*/  FADD R39, R16, -R7.reuse ;  /* 0x8000000710277221 */ /* 0x100fe20000000000 */
[-C--:B------:R-:W-:Y:S01]  /*4460*/  FSETP.GEU.AND P6, PT, R42, R5.reuse, PT ;  /* 0x000000052a00720b */ /* 0x080fe20003fce000 */
[----:B------:R-:W-:Y:S01]  /*4470*/  FFMA R38, R27, 1.4426950216293334961, -R38 ;  /* 0x3fb8aa3b1b267823 */ /* 0x000fe20000000826 */
[----:B------:R-:W-:Y:S01]  /*4480*/  FFMA.RM R25, R25, R4, 12582913 ;  /* 0x4b40000119197423 */ /* 0x000fe20000004004 */
[--C-:B------:R-:W-:Y:S01]  /*4490*/  FADD R41, R52, -R7.reuse ;  /* 0x8000000734297221 */ /* 0x100fe20000000000 */
[-C--:B------:R-:W-:Y:S01]  /*44a0*/  FFMA.SAT R45, R39, R6.reuse, 0.5 ;  /* 0x3f000000272d7423 */ /* 0x080fe20000002006 */
[-C--:B-1----:R-:W-:Y:S01]  /*44b0*/  FFMA.SAT R31, R43, R6.reuse, 0.5 ;  /* 0x3f0000002b1f7423 */ /* 0x082fe20000002006 */
[----:B------:R-:W-:Y:S01]  /*44c0*/  FFMA R27, R27, 1.925963033500011079e-08, R38 ;  /* 0x32a570601b1b7823 */ /* 0x000fe20000000026 */
[----:B------:R-:W-:Y:S01]  /*44d0*/  FADD R38, R25, -12583039 ;  /* 0xcb40007f19267421 */ /* 0x000fe20000000000 */
[----:B------:R-:W-:Y:S01]  /*44e0*/  FFMA.SAT R47, R41, R6, 0.5 ;  /* 0x3f000000292f7423 */ /* 0x000fe20000002006 */
[-C--:B------:R-:W-:Y:S01]  /*44f0*/  FFMA.RM R31, R31, R4.reuse, 12582913 ;  /* 0x4b4000011f1f7423 */ /* 0x080fe20000004004 */
[----:B------:R-:W-:Y:S01]  /*4500*/  FSEL R30, R30, RZ, P5 ;  /* 0x000000ff1e1e7208 */ /* 0x000fe20002800000 */
[----:B------:R-:W-:Y:S01]  /*4510*/  FFMA R38, R13, 1.4426950216293334961, -R38 ;  /* 0x3fb8aa3b0d267823 */ /* 0x000fe20000000826 */
[----:B------:R-:W-:Y:S01]  /*4520*/  FSETP.GEU.AND P5, PT, R46, R5, PT ;  /* 0x000000052e00720b */ /* 0x000fe20003fae000 */
[----:B------:R-:W-:Y:S01]  /*4530*/  FADD R42, R31, -12583039 ;  /* 0xcb40007f1f2a7421 */ /* 0x000fe20000000000 */
[----:B------:R-:W-:Y:S01]  /*4540*/  FADD R51, R18, -R7 ;  /* 0x8000000712337221 */ /* 0x000fe20000000000 */
[----:B------:R-:W-:Y:S01]  /*4550*/  FFMA R35, R13, 1.925963033500011079e-08, R38 ;  /* 0x32a570600d237823 */ /* 0x000fe20000000026 */
[----:B------:R-:W-:Y:S01]  /*4560*/  FFMA.RM R13, R45, R4, 12582913 ;  /* 0x4b4000012d0d7423 */ /* 0x000fe20000004004 */
[----:B------:R-:W-:Y:S01]  /*4570*/  FFMA R42, R43, 1.4426950216293334961, -R42 ;  /* 0x3fb8aa3b2b2a7823 */ /* 0x000fe2000000082a */
[----:B------:R-:W-:-:S02]  /*4580*/  IMAD.SHL.U32 R45, R11, 0x800000, RZ ;  /* 0x008000000b2d7824 */ /* 0x000fc400078e00ff */
[----:B------:R-:W-:Y:S01]  /*4590*/  FFMA.RM R11, R47, R4, 12582913 ;  /* 0x4b4000012f0b7423 */ /* 0x000fe20000004004 */
[--C-:B------:R-:W-:Y:S01]  /*45a0*/  FADD R47, R54, -R7.reuse ;  /* 0x80000007362f7221 */ /* 0x100fe20000000000 */
[----:B------:R-:W-:Y:S01]  /*45b0*/  FFMA R38, R43, 1.925963033500011079e-08, R42 ;  /* 0x32a570602b267823 */ /* 0x000fe2000000002a */
[--C-:B------:R-:W-:Y:S01]  /*45c0*/  FADD R43, R50, -R7.reuse ;  /* 0x80000007322b7221 */ /* 0x100fe20000000000 */
[----:B--2---:R-:W-:Y:S01]  /*45d0*/  FMUL R28, R45, R28 ;  /* 0x0000001c2d1c7220 */ /* 0x004fe20000400000 */
[----:B------:R-:W-:Y:S01]  /*45e0*/  FADD R46, R11, -12583039 ;  /* 0xcb40007f0b2e7421 */ /* 0x000fe20000000000 */
[----:B------:R-:W-:Y:S01]  /*45f0*/  FADD R42, R13, -12583039 ;  /* 0xcb40007f0d2a7421 */ /* 0x000fe20000000000 */
[-C--:B------:R-:W-:Y:S01]  /*4600*/  FFMA.SAT R45, R43, R6.reuse, 0.5 ;  /* 0x3f0000002b2d7423 */ /* 0x080fe20000002006 */
[----:B------:R-:W-:Y:S01]  /*4610*/  FFMA.SAT R55, R51, R6, 0.5 ;  /* 0x3f00000033377423 */ /* 0x000fe20000002006 */
[----:B------:R-:W-:Y:S01]  /*4620*/  FSEL R28, R28, RZ, P2 ;  /* 0x000000ff1c1c7208 */ /* 0x000fe20001000000 */
[----:B------:R-:W-:Y:S01]  /*4630*/  FFMA R46, R41, 1.4426950216293334961, -R46 ;  /* 0x3fb8aa3b292e7823 */ /* 0x000fe2000000082e */
[----:B------:R-:W-:Y:S01]  /*4640*/  FSETP.GEU.AND P2, PT, R16, R5, PT ;  /* 0x000000051000720b */ /* 0x000fe20003f4e000 */
[----:B------:R-:W-:Y:S01]  /*4650*/  FFMA.RM R16, R45, R4, 12582913 ;  /* 0x4b4000012d107423 */ /* 0x000fe20000004004 */
[----:B------:R-:W-:Y:S01]  /*4660*/  FADD R45, R56, -R7 ;  /* 0x80000007382d7221 */ /* 0x000fe20000000000 */
[----:B------:R-:W-:Y:S01]  /*4670*/  FFMA R46, R41, 1.925963033500011079e-08, R46 ;  /* 0x32a57060292e7823 */ /* 0x000fe2000000002e */
[-C--:B------:R-:W-:Y:S01]  /*4680*/  FFMA.SAT R41, R47, R6.reuse, 0.5 ;  /* 0x3f0000002f297423 */ /* 0x080fe20000002006 */
[----:B------:R-:W-:Y:S01]  /*4690*/  FFMA R42, R39, 1.4426950216293334961, -R42 ;  /* 0x3fb8aa3b272a7823 */ /* 0x000fe2000000082a */
[----:B------:R-:W-:Y:S01]  /*46a0*/  FFMA.SAT R53, R45, R6, 0.5 ;  /* 0x3f0000002d357423 */ /* 0x000fe20000002006 */
[----:B------:R-:W1:Y:S01]  /*46b0*/  MUFU.EX2 R32, R32 ;  /* 0x0000002000207308 */ /* 0x000e620000000800 */
[-C--:B------:R-:W-:Y:S01]  /*46c0*/  FFMA.RM R41, R41, R4.reuse, 12582913 ;  /* 0x4b40000129297423 */ /* 0x080fe20000004004 */
[----:B------:R-:W-:Y:S01]  /*46d0*/  FFMA R39, R39, 1.925963033500011079e-08, R42 ;  /* 0x32a5706027277823 */ /* 0x000fe2000000002a */
[-C--:B------:R-:W-:Y:S01]  /*46e0*/  FFMA.RM R6, R53, R4.reuse, 12582913 ;  /* 0x4b40000135067423 */ /* 0x080fe20000004004 */
[----:B------:R-:W-:Y:S01]  /*46f0*/  FFMA.RM R4, R55, R4, 12582913 ;  /* 0x4b40000137047423 */ /* 0x000fe20000004004 */
[----:B------:R-:W-:Y:S01]  /*4700*/  FADD R42, R16, -12583039 ;  /* 0xcb40007f102a7421 */ /* 0x000fe20000000000 */
[----:B------:R-:W-:Y:S01]  /*4710*/  FADD R58, R41, -12583039 ;  /* 0xcb40007f293a7421 */ /* 0x000fe20000000000 */
[----:B------:R-:W-:Y:S01]  /*4720*/  IMAD.SHL.U32 R31, R31, 0x800000, RZ ;  /* 0x008000001f1f7824 */ /* 0x000fe200078e00ff */
[----:B------:R2:W-:Y:S01]  /*4730*/  MUFU.EX2 R7, R46 ;  /* 0x0000002e00077308 */ /* 0x0005e20000000800 */
[C---:B------:R-:W-:Y:S01]  /*4740*/  FADD R60, R4.reuse, -12583039 ;  /* 0xcb40007f043c7421 */ /* 0x040fe20000000000 */
[----:B------:R-:W-:Y:S01]  /*4750*/  FFMA R42, R43, 1.4426950216293334961, -R42 ;  /* 0x3fb8aa3b2b2a7823 */ /* 0x000fe2000000082a */
[----:B------:R-:W-:Y:S01]  /*4760*/  FFMA R58, R47, 1.4426950216293334961, -R58 ;  /* 0x3fb8aa3b2f3a7823 */ /* 0x000fe2000000083a */
[----:B------:R-:W-:-:S02]  /*4770*/  IMAD.SHL.U32 R4, R4, 0x800000, RZ ;  /* 0x0080000004047824 */ /* 0x000fc400078e00ff */
[----:B------:R-:W-:Y:S01]  /*4780*/  FFMA R60, R51, 1.4426950216293334961, -R60 ;  /* 0x3fb8aa3b333c7823 */ /* 0x000fe2000000083c */
[----:B------:R-:W-:Y:S01]  /*4790*/  FFMA R42, R43, 1.925963033500011079e-08, R42 ;  /* 0x32a570602b2a7823 */ /* 0x000fe2000000002a */
[----:B------:R-:W-:Y:S01]  /*47a0*/  IMAD.SHL.U32 R43, R8, 0x800000, RZ ;  /* 0x00800000082b7824 */ /* 0x000fe200078e00ff */
[----:B------:R-:W3:Y:S01]  /*47b0*/  MUFU.EX2 R34, R34 ;  /* 0x0000002200227308 */ /* 0x000ee20000000800 */
[----:B--2---:R-:W-:Y:S01]  /*47c0*/  FADD R46, R6, -12583039 ;  /* 0xcb40007f062e7421 */ /* 0x004fe20000000000 */
[----:B------:R-:W-:Y:S01]  /*47d0*/  FFMA R58, R47, 1.925963033500011079e-08, R58 ;  /* 0x32a570602f3a7823 */ /* 0x000fe2000000003a */
[----:B------:R-:W-:Y:S01]  /*47e0*/  FFMA R60, R51, 1.925963033500011079e-08, R60 ;  /* 0x32a57060333c7823 */ /* 0x000fe2000000003c */
[----:B-1----:R-:W-:Y:S01]  /*47f0*/  FMUL R32, R43, R32 ;  /* 0x000000202b207220 */ /* 0x002fe20000400000 */
[----:B------:R-:W-:Y:S01]  /*4800*/  FFMA R46, R45, 1.4426950216293334961, -R46 ;  /* 0x3fb8aa3b2d2e7823 */ /* 0x000fe2000000082e */
[----:B------:R-:W-:Y:S02]  /*4810*/  IMAD.SHL.U32 R43, R9, 0x800000, RZ ;  /* 0x00800000092b7824 */ /* 0x000fe400078e00ff */
[----:B------:R-:W-:Y:S01]  /*4820*/  MUFU.EX2 R27, R27 ;  /* 0x0000001b001b7308 */ /* 0x000fe20000000800 */
[----:B------:R-:W-:Y:S01]  /*4830*/  FFMA R45, R45, 1.925963033500011079e-08, R46 ;  /* 0x32a570602d2d7823 */ /* 0x000fe2000000002e */
[----:B------:R-:W-:Y:S01]  /*4840*/  IMAD.SHL.U32 R46, R25, 0x800000, RZ ;  /* 0x00800000192e7824 */ /* 0x000fe200078e00ff */
[----:B------:R-:W-:-:S02]  /*4850*/  FSEL R32, R32, RZ, P1 ;  /* 0x000000ff20207208 */ /* 0x000fc40000800000 */
[----:B------:R-:W-:-:S03]  /*4860*/  FSETP.GEU.AND P1, PT, R52, R5, PT ;  /* 0x000000053400720b */ /* 0x000fc60003f2e000 */
[----:B------:R-:W1:Y:S01]  /*4870*/  MUFU.EX2 R35, R35 ;  /* 0x0000002300237308 */ /* 0x000e620000000800 */
[----:B---3--:R-:W-:-:S05]  /*4880*/  FMUL R34, R43, R34 ;  /* 0x000000222b227220 */ /* 0x008fca0000400000 */
[----:B------:R-:W-:Y:S02]  /*4890*/  FSEL R34, R34, RZ, P0 ;  /* 0x000000ff22227208 */ /* 0x000fe40000000000 */
[----:B------:R-:W2:Y:S01]  /*48a0*/  MUFU.EX2 R38, R38 ;  /* 0x0000002600267308 */ /* 0x000ea20000000800 */
[----:B------:R-:W-:Y:S01]  /*48b0*/  FSETP.GEU.AND P0, PT, R50, R5, PT ;  /* 0x000000053200720b */ /* 0x000fe20003f0e000 */
[----:B------:R-:W-:-:S06]  /*48c0*/  IMAD.SHL.U32 R50, R13, 0x800000, RZ ;  /* 0x008000000d327824 */ /* 0x000fcc00078e00ff */
[----:B------:R3:W-:Y:S01]  /*48d0*/  MUFU.EX2 R8, R42 ;  /* 0x0000002a00087308 */ /* 0x0007e20000000800 */
[----:B-1----:R-:W-:-:S07]  /*48e0*/  FMUL R35, R46, R35 ;  /* 0x000000232e237220 */ /* 0x002fce0000400000 */
[----:B------:R-:W1:Y:S01]  /*48f0*/  MUFU.EX2 R39, R39 ;  /* 0x0000002700277308 */ /* 0x000e620000000800 */
[----:B---3--:R-:W-:Y:S02]  /*4900*/  IMAD.SHL.U32 R42, R10, 0x800000, RZ ;  /* 0x008000000a2a7824 */ /* 0x008fe400078e00ff */
[----:B--2---:R-:W-:Y:S02]  /*4910*/  FMUL R31, R31, R38 ;  /* 0x000000261f1f7220 */ /* 0x004fe40000400000 */
[----:B------:R-:W-:Y:S01]  /*4920*/  FMUL R27, R42, R27 ;  /* 0x0000001b2a1b7220 */ /* 0x000fe20000400000 */
[----:B------:R-:W-:Y:S02]  /*4930*/  FSEL R42, R35, RZ, P6 ;  /* 0x000000ff232a7208 */ /* 0x000fe40003000000 */
[----:B------:R-:W2:Y:S01]  /*4940*/  MUFU.EX2 R9, R58 ;  /* 0x0000003a00097308 */ /* 0x000ea20000000800 */
[----:B------:R-:W-:Y:S02]  /*4950*/  FSEL R46, R31, RZ, P5 ;  /* 0x000000ff1f2e7208 */ /* 0x000fe40002800000 */
[----:B------:R-:W-:-:S02]  /*4960*/  FSEL R38, R27, RZ, P3 ;  /* 0x000000ff1b267208 */ /* 0x000fc40001800000 */
[-C--:B------:R-:W-:Y:S02]  /*4970*/  FSETP.GEU.AND P3, PT, R54, R5.reuse, PT ;  /* 0x000000053600720b */ /* 0x080fe40003f6e000 */
[-C--:B------:R-:W-:Y:S01]  /*4980*/  FSETP.GEU.AND P6, PT, R56, R5.reuse, PT ;  /* 0x000000053800720b */ /* 0x080fe20003fce000 */
[----:B------:R-:W3:Y:S01]  /*4990*/  MUFU.EX2 R10, R45 ;  /* 0x0000002d000a7308 */ /* 0x000ee20000000800 */
[----:B------:R-:W-:Y:S01]  /*49a0*/  FSETP.GEU.AND P5, PT, R18, R5, PT ;  /* 0x000000051200720b */ /* 0x000fe20003fae000 */
[----:B------:R-:W-:Y:S02]  /*49b0*/  IMAD.SHL.U32 R18, R11, 0x800000, RZ ;  /* 0x008000000b127824 */ /* 0x000fe400078e00ff */
[----:B-1----:R-:W-:Y:S01]  /*49c0*/  FMUL R39, R50, R39 ;  /* 0x0000002732277220 */ /* 0x002fe20000400000 */
[----:B------:R-:W-:Y:S02]  /*49d0*/  IMAD.SHL.U32 R5, R16, 0x800000, RZ ;  /* 0x0080000010057824 */ /* 0x000fe400078e00ff */
[----:B------:R-:W-:-:S02]  /*49e0*/  IMAD.SHL.U32 R16, R41, 0x800000, RZ ;  /* 0x0080000029107824 */ /* 0x000fc400078e00ff */
[----:B------:R-:W-:Y:S01]  /*49f0*/  FMUL R7, R18, R7 ;  /* 0x0000000712077220 */ /* 0x000fe20000400000 */
[----:B------:R-:W1:Y:S01]  /*4a00*/  MUFU.EX2 R25, R60 ;  /* 0x0000003c00197308 */ /* 0x000e620000000800 */
[----:B------:R-:W-:Y:S02]  /*4a10*/  IMAD.SHL.U32 R11, R6, 0x800000, RZ ;  /* 0x00800000060b7824 */ /* 0x000fe400078e00ff */
[----:B------:R-:W-:Y:S01]  /*4a20*/  FMUL R5, R5, R8 ;  /* 0x0000000805057220 */ /* 0x000fe20000400000 */
[----:B--2---:R-:W-:Y:S01]  /*4a30*/  FMUL R9, R16, R9 ;  /* 0x0000000910097220 */ /* 0x004fe20000400000 */
[----:B------:R-:W-:Y:S02]  /*4a40*/  FSEL R16, R39, RZ, P2 ;  /* 0x000000ff27107208 */ /* 0x000fe40001000000 */
[----:B------:R-:W-:Y:S02]  /*4a50*/  FSEL R52, R7, RZ, P1 ;  /* 0x000000ff07347208 */ /* 0x000fe40000800000 */
[----:B------:R-:W-:Y:S01]  /*4a60*/  FSEL R50, R5, RZ, P0 ;  /* 0x000000ff05327208 */ /* 0x000fe20000000000 */
[----:B---3--:R-:W-:Y:S01]  /*4a70*/  FMUL R10, R11, R10 ;  /* 0x0000000a0b0a7220 */ /* 0x008fe20000400000 */
[----:B------:R-:W-:-:S04]  /*4a80*/  FSEL R54, R9, RZ, P3 ;  /* 0x000000ff09367208 */ /* 0x000fc80001800000 */
[----:B------:R-:W-:Y:S01]  /*4a90*/  FSEL R56, R10, RZ, P6 ;  /* 0x000000ff0a387208 */ /* 0x000fe20003000000 */
[----:B-1----:R-:W-:-:S05]  /*4aa0*/  FMUL R4, R4, R25 ;  /* 0x0000001904047220 */ /* 0x002fca0000400000 */
[----:B------:R-:W-:-:S07]  /*4ab0*/  FSEL R18, R4, RZ, P5 ;  /* 0x000000ff04127208 */ /* 0x000fce0002800000 */
.L_x_38:
[----:B------:R-:W-:Y:S01]  /*4ac0*/  R2P PR, R17, 0x6 ;  /* 0x0000000611007804 */ /* 0x000fe20000000000 */
[----:B------:R-:W-:Y:S01]  /*4ad0*/  IMAD R0, R0, 0x2, R19 ;  /* 0x0000000200007824 */ /* 0x000fe200078e0213 */
[----:B------:R-:W-:Y:S01]  /*4ae0*/  F2FP.F16.F32.PACK_AB R41, R46, R42 ;  /* 0x0000002a2e29723e */ /* 0x000fe200000000ff */
[----:B------:R-:W-:Y:S01]  /*4af0*/  BSSY B0, `(.L_x_39) ;  /* 0x0000029000007945 */ /* 0x000fe20003800000 */
[----:B------:R-:W-:Y:S01]  /*4b00*/  F2FP.F16.F32.PACK_AB R42, R3, R44 ;  /* 0x0000002c032a723e */ /* 0x000fe200000000ff */
[----:B------:R-:W-:Y:S01]  /*4b10*/  IMAD.MOV.U32 R3, RZ, RZ, 0x20 ;  /* 0x00000020ff037424 */ /* 0x000fe200078e00ff */
[----:B------:R-:W-:Y:S01]  /*4b20*/  F2FP.F16.F32.PACK_AB R48, R49, R48 ;  /* 0x000000303130723e */ /* 0x000fe200000000ff */
[----:B------:R-:W-:Y:S01]  /*4b30*/  VIADD R8, R0, 0x40 ;  /* 0x0000004000087836 */ /* 0x000fe20000000000 */
[----:B------:R-:W-:Y:S02]  /*4b40*/  F2FP.F16.F32.PACK_AB R12, R12, R15 ;  /* 0x0000000f0c0c723e */ /* 0x000fe400000000ff */
[----:B------:R-:W-:-:S02]  /*4b50*/  SEL R3, R3, 0xffffffe0, !P1 ;  /* 0xffffffe003037807 */ /* 0x000fc40004800000 */
[----:B------:R-:W-:Y:S01]  /*4b60*/  F2FP.F16.F32.PACK_AB R13, R20, R14 ;  /* 0x0000000e140d723e */ /* 0x000fe200000000ff */
[----:B------:R-:W-:Y:S01]  /*4b70*/  @P2 VIADD R8, R0, 0xffffffc0 ;  /* 0xffffffc000082836 */ /* 0x000fe20000000000 */
[----:B------:R-:W-:Y:S02]  /*4b80*/  F2FP.F16.F32.PACK_AB R49, R54, R50 ;  /* 0x000000323631723e */ /* 0x000fe400000000ff */
[----:B------:R-:W-:Y:S02]  /*4b90*/  F2FP.F16.F32.PACK_AB R14, R29, R24 ;  /* 0x000000181d0e723e */ /* 0x000fe400000000ff */
[----:B------:R-:W-:Y:S02]  /*4ba0*/  F2FP.F16.F32.PACK_AB R15, R30, R22 ;  /* 0x000000161e0f723e */ /* 0x000fe400000000ff */
[----:B------:R-:W-:Y:S02]  /*4bb0*/  F2FP.F16.F32.PACK_AB R50, R2, R23 ;  /* 0x000000170232723e */ /* 0x000fe400000000ff */
[----:B------:R-:W-:Y:S01]  /*4bc0*/  F2FP.F16.F32.PACK_AB R4, R33, R26 ;  /* 0x0000001a2104723e */ /* 0x000fe200000000ff */
[----:B------:R1:W-:Y:S01]  /*4bd0*/  STSM.16.M88.4 [R0], R12 ;  /* 0x0000000c00007844 */ /* 0x0003e20000000200 */
[----:B------:R-:W-:-:S02]  /*4be0*/  F2FP.F16.F32.PACK_AB R5, R32, R28 ;  /* 0x0000001c2005723e */ /* 0x000fc400000000ff */
[----:B------:R-:W-:Y:S02]  /*4bf0*/  F2FP.F16.F32.PACK_AB R6, R37, R36 ;  /* 0x000000242506723e */ /* 0x000fe400000000ff */
[----:B------:R-:W-:Y:S02]  /*4c00*/  F2FP.F16.F32.PACK_AB R7, R38, R34 ;  /* 0x000000222607723e */ /* 0x000fe400000000ff */
[----:B------:R-:W-:Y:S01]  /*4c10*/  IADD3 R2, R0, R3, RZ ;  /* 0x0000000300027210 */ /* 0x000fe20007ffe0ff */
[----:B------:R-:W-:Y:S01]  /*4c20*/  IMAD.IADD R3, R3, 0x1, R8 ;  /* 0x0000000103037824 */ /* 0x000fe200078e0208 */
[----:B------:R-:W-:Y:S02]  /*4c30*/  F2FP.F16.F32.PACK_AB R40, R21, R40 ;  /* 0x000000281528723e */ /* 0x000fe400000000ff */
[----:B------:R-:W-:Y:S01]  /*4c40*/  F2FP.F16.F32.PACK_AB R43, R52, R16 ;  /* 0x00000010342b723e */ /* 0x000fe200000000ff */
[----:B------:R1:W-:Y:S01]  /*4c50*/  STSM.16.M88.4 [R2], R4 ;  /* 0x0000000402007844 */ /* 0x0003e20000000200 */
[----:B------:R-:W-:-:S03]  /*4c60*/  F2FP.F16.F32.PACK_AB R51, R18, R56 ;  /* 0x000000381233723e */ /* 0x000fc600000000ff */
[----:B------:R1:W-:Y:S04]  /*4c70*/  STSM.16.M88.4 [R8], R40 ;  /* 0x0000002808007844 */ /* 0x0003e80000000200 */
[----:B------:R1:W-:Y:S01]  /*4c80*/  STSM.16.M88.4 [R3], R48 ;  /* 0x0000003003007844 */ /* 0x0003e20000000200 */
[----:B------:R-:W-:Y:S01]  /*4c90*/  @!PT LDS RZ, [RZ] ;  /* 0x00000000fffff984 */ /* 0x000fe20000000800 */
[----:B------:R-:W-:Y:S01]  /*4ca0*/  @!PT LDS RZ, [RZ] ;  /* 0x00000000fffff984 */ /* 0x000fe20000000800 */
[----:B------:R-:W-:Y:S01]  /*4cb0*/  @!PT LDS RZ, [RZ] ;  /* 0x00000000fffff984 */ /* 0x000fe20000000800 */
[----:B------:R-:W-:Y:S01]  /*4cc0*/  @!PT LDS RZ, [RZ] ;  /* 0x00000000fffff984 */ /* 0x000fe20000000800 */
[----:B------:R2:W-:Y:S06]  /*4cd0*/  MEMBAR.ALL.CTA ;  /* 0x0000000000007992 */ /* 0x0005ec0000008000 */
[----:B--2---:R-:W2:Y:S02]  /*4ce0*/  FENCE.VIEW.ASYNC.S ;  /* 0x00000000000073c6 */ /* 0x004ea40000000000 */
[----:B--2---:R-:W-:Y:S06]  /*4cf0*/  BAR.SYNC.DEFER_BLOCKING 0x1, 0x80 ;  /* 0x0042000000007b1d */ /* 0x004fec0000010000 */
[----:B------:R-:W-:Y:S05]  /*4d00*/  @P4 BRA `(.L_x_40) ;  /* 0x00000000001c4947 */ /* 0x000fea0003800000 */
[----:B------:R-:W2:Y:S01]  /*4d10*/  S2UR UR43, SR_CTAID.Z ;  /* 0x00000000002b79c3 */ /* 0x000ea20000002700 */
[----:B------:R-:W-:Y:S01]  /*4d20*/  ULDC.64 UR4, c[0x0][0x198] ;  /* 0x0000660000047ab9 */ /* 0x000fe20000000a00 */
[----:B------:R-:W-:Y:S01]  /*4d30*/  R2UR UR40, R19 ;  /* 0x00000000132872ca */ /* 0x000fe200000e0000 */
[----:B------:R-:W-:-:S04]  /*4d40*/  UIADD3 UR4, UP0, UR4, 0x4f0, URZ ;  /* 0x000004f004047890 */ /* 0x000fc8000ff1e03f */
[----:B------:R-:W-:-:S09]  /*4d50*/  UIADD3.X UR5, URZ, UR5, URZ, UP0, !UPT ;  /* 0x000000053f057290 */ /* 0x000fd200087fe43f */
[----:B--2---:R2:W-:Y:S02]  /*4d60*/  UTMASTG.3D [UR40], [UR4] ;  /* 0x00000028040073b5 */ /* 0x0045e40008010000 */
[----:B--2---:R0:W-:Y:S02]  /*4d70*/  UTMACMDFLUSH ;  /* 0x00000000000079b7 */ /* 0x0041e40000000000 */
.L_x_40:
[----:B------:R-:W-:Y:S05]  /*4d80*/  BSYNC B0 ;  /* 0x0000000000007941 */ /* 0x000fea0003800000 */
.L_x_39:
[----:B------:R-:W-:-:S04]  /*4d90*/  DEPBAR.LE SB0, 0x0 ;  /* 0x000080000000791a */ /* 0x000fc80000000000 */
[----:B------:R-:W-:Y:S05]  /*4da0*/  EXIT ;  /* 0x000000000000794d */ /* 0x000fea0003800000 */
.L_x_8:
[----:B------:R-:W-:-:S13]  /*4db0*/  ISETP.NE.AND P0, PT, R4, RZ, PT ;  /* 0x000000ff0400720c */ /* 0x000fda0003f05270 */
[----:B------:R-:W-:Y:S05]  /*4dc0*/  @P0 EXIT ;  /* 0x000000000000094d */ /* 0x000fea0003800000 */
[----:B------:R-:W-:Y:S01]  /*4dd0*/  ELECT P0, URZ, PT ;  /* 0x00000000003f782f */ /* 0x000fe20003800000 */
[----:B------:R-:W-:Y:S03]  /*4de0*/  BSSY B0, `(.L_x_41) ;  /* 0x0000047000007945 */ /* 0x000fe60003800000 */
[----:B------:R-:W-:-:S13]  /*4df0*/  ISETP.LT.OR P0, PT, R9, 0x1, !P0 ;  /* 0x000000010900780c */ /* 0x000fda0004701670 */
[----:B------:R-:W-:Y:S05]  /*4e00*/  @P0 BRA `(.L_x_42) ;  /* 0x0000000400100947 */ /* 0x000fea0003800000 */
[----:B------:R-:W-:Y:S01]  /*4e10*/  LOP3.LUT P0, RZ, R7, 0x1f, RZ, 0xc0, !PT ;  /* 0x0000001f07ff7812 */ /* 0x000fe2000780c0ff */
[----:B------:R-:W-:Y:S01]  /*4e20*/  IMAD.SHL.U32 R7, R6, 0x40, RZ ;  /* 0x0000004006077824 */ /* 0x000fe200078e00ff */
[C---:B------:R-:W-:Y:S01]  /*4e30*/  ISETP.NE.AND P1, PT, R17.reuse, RZ, PT ;  /* 0x000000ff1100720c */ /* 0x040fe20003f25270 */
[----:B------:R-:W-:Y:S01]  /*4e40*/  IMAD.SHL.U32 R9, R8, 0x40, RZ ;  /* 0x0000004008097824 */ /* 0x000fe200078e00ff */
[----:B------:R-:W-:Y:S01]  /*4e50*/  ISETP.NE.OR P0, PT, R17, RZ, !P0 ;  /* 0x000000ff1100720c */ /* 0x000fe20004705670 */
[----:B------:R-:W-:Y:S01]  /*4e60*/  VIADD R13, R2, 0x1 ;  /* 0x00000001020d7836 */ /* 0x000fe20000000000 */
[----:B------:R-:W-:Y:S01]  /*4e70*/  LOP3.LUT R10, R57, 0x2, RZ, 0xfc, !PT ;  /* 0x00000002390a7812 */ /* 0x000fe200078efcff */
[----:B------:R-:W-:Y:S02]  /*4e80*/  IMAD.MOV.U32 R12, RZ, RZ, RZ ;  /* 0x000000ffff0c7224 */ /* 0x000fe400078e00ff */
[----:B------:R-:W-:Y:S02]  /*4e90*/  IMAD.MOV.U32 R3, RZ, RZ, 0x1 ;  /* 0x00000001ff037424 */ /* 0x000fe400078e00ff */
[----:B------:R-:W-:-:S07]  /*4ea0*/  IMAD.MOV.U32 R4, RZ, RZ, RZ ;  /* 0x000000ffff047224 */ /* 0x000fce00078e00ff */
.L_x_46:
[----:B------:R-:W1:Y:S01]  /*4eb0*/  S2UR UR4, SR_CgaCtaId ;  /* 0x00000000000479c3 */ /* 0x000e620000008800 */
[----:B------:R-:W-:-:S07]  /*4ec0*/  MOV R5, 0x400 ;  /* 0x0000040000057802 */ /* 0x000fce0000000f00 */
[----:B------:R-:W2:Y:S01]  /*4ed0*/  @!P1 LDC R6, c[0x0][0x500] ;  /* 0x00014000ff069b82 */ /* 0x000ea20000000800 */
[----:B-1----:R-:W-:-:S05]  /*4ee0*/  IMAD.U32 R0, RZ, RZ, UR4 ;  /* 0x00000004ff007e24 */ /* 0x002fca000f8e00ff */
[----:B------:R-:W-:Y:S02]  /*4ef0*/  LEA R11, R0, R5, 0x18 ;  /* 0x00000005000b7211 */ /* 0x000fe400078ec0ff */
[----:B------:R-:W-:-:S03]  /*4f00*/  SHF.L.U32 R5, R3, 0x1f, RZ ;  /* 0x0000001f03057819 */ /* 0x000fc600000006ff */
[----:B------:R-:W-:-:S04]  /*4f10*/  IMAD R8, R4, 0x8, R11 ;  /* 0x0000000804087824 */ /* 0x000fc800078e020b */
[----:B------:R-:W1:Y:S02]  /*4f20*/  SYNCS.PHASECHK.TRANS64.TRYWAIT P2, [R8+URZ+0x30030], R5 ;  /* 0x03003005080075a7 */ /* 0x000e64000804017f */
[----:B-12---:R-:W-:Y:S05]  /*4f30*/  @!P2 BRA `(.L_x_43) ;  /* 0x0000000c0008a947 */ /* 0x006fea0003800000 */
.L_x_70:
[----:B-1----:R-:W-:Y:S01]  /*4f40*/  PRMT R5, R10, 0x9910, RZ ;  /* 0x000099100a057816 */ /* 0x002fe200000000ff */
[----:B------:R1:W-:Y:S03]  /*4f50*/  @!P1 SYNCS.ARRIVE.TRANS64 RZ, [R8+URZ+0x30000], R6 ;  /* 0x0300000608ff99a7 */ /* 0x0003e6000800003f */
[----:B------:R-:W-:-:S13]  /*4f60*/  ISETP.NE.AND P2, PT, R5, 0x2, PT ;  /* 0x000000020500780c */ /* 0x000fda0003f45270 */
[----:B-1----:R-:W-:Y:S05]  /*4f70*/  @P2 BRA `(.L_x_44) ;  /* 0x0000000000042947 */ /* 0x002fea0003800000 */
[----:B------:R-:W-:Y:S01]  /*4f80*/  BPT.TRAP 0x1 ;  /* 0x000000040000795c */ /* 0x000fe20000300000 */
.L_x_44:
[----:B------:R-:W-:Y:S05]  /*4f90*/  @P0 BRA `(.L_x_45) ;  /* 0x0000000000040947 */ /* 0x000fea0003800000 */
[----:B------:R-:W-:Y:S01]  /*4fa0*/  BPT.TRAP 0x1 ;  /* 0x000000040000795c */ /* 0x000fe20000300000 */
.L_x_45:
[----:B------:R-:W-:Y:S01]  /*4fb0*/  R2UR UR5, R11 ;  /* 0x000000000b0572ca */ /* 0x000fe200000e0000 */
[----:B------:R-:W-:Y:S01]  /*4fc0*/  ULDC.64 UR8, c[0x0][0x198] ;  /* 0x0000660000087ab9 */ /* 0x000fe20000000a00 */
[----:B------:R-:W-:Y:S01]  /*4fd0*/  R2UR UR32, R4 ;  /* 0x00000000042072ca */ /* 0x000fe200000e0000 */
[----:B------:R-:W-:Y:S01]  /*4fe0*/  VIADD R13, R13, 0xffffffff ;  /* 0xffffffff0d0d7836 */ /* 0x000fe20000000000 */
[----:B------:R-:W-:Y:S01]  /*4ff0*/  R2UR UR33, R8 ;  /* 0x00000000082172ca */ /* 0x000fe200000e0000 */
[----:B------:R-:W-:Y:S01]  /*5000*/  UIADD3 UR4, UP0, UR8, 0xf0, URZ ;  /* 0x000000f008047890 */ /* 0x000fe2000ff1e03f */
[----:B------:R-:W-:Y:S01]  /*5010*/  R2UR UR34, R12 ;  /* 0x000000000c2272ca */ /* 0x000fe200000e0000 */
[----:B------:R-:W-:Y:S01]  /*5020*/  UIADD3 UR14, UP1, UR8, 0x1f0, URZ ;  /* 0x000001f0080e7890 */ /* 0x000fe2000ff3e03f */
[----:B------:R-:W-:Y:S01]  /*5030*/  R2UR UR35, R7 ;  /* 0x00000000072372ca */ /* 0x000fe200000e0000 */
[----:B------:R-:W-:Y:S01]  /*5040*/  VIADD R4, R4, 0x1 ;  /* 0x0000000104047836 */ /* 0x000fe20000000000 */
[----:B------:R-:W-:Y:S01]  /*5050*/  R2UR UR19, R9 ;  /* 0x00000000091372ca */ /* 0x000fe200000e0000 */
[----:B------:R-:W-:Y:S01]  /*5060*/  UIADD3.X UR15, URZ, UR9, URZ, UP1, !UPT ;  /* 0x000000093f0f7290 */ /* 0x000fe20008ffe43f */
[----:B------:R-:W-:Y:S01]  /*5070*/  ISETP.GT.AND P3, PT, R13, 0x1, PT ;  /* 0x000000010d00780c */ /* 0x000fe20003f64270 */
[----:B------:R-:W-:Y:S01]  /*5080*/  UMOV UR6, 0x0 ;  /* 0x0000000000067882 */ /* 0x000fe20000000000 */
[----:B------:R-:W-:Y:S01]  /*5090*/  UMOV UR7, 0x10000000 ;  /* 0x1000000000077882 */ /* 0x000fe20000000000 */
[----:B------:R-:W-:Y:S01]  /*50a0*/  ULEA UR32, UR32, UR5, 0xe ;  /* 0x0000000520207291 */ /* 0x000fe2000f8e703f */
[----:B------:R-:W-:Y:S01]  /*50b0*/  ISETP.NE.AND P2, PT, R4, 0x6, PT ;  /* 0x000000060400780c */ /* 0x000fe20003f45270 */
[----:B------:R-:W-:Y:S01]  /*50c0*/  UIADD3 UR33, UR33, 0x30000, URZ ;  /* 0x0003000021217890 */ /* 0x000fe2000fffe03f */
[----:B------:R-:W-:Y:S01]  /*50d0*/  VIADD R12, R12, 0x80 ;  /* 0x000000800c0c7836 */ /* 0x000fe20000000000 */
[----:B------:R-:W-:Y:S01]  /*50e0*/  UIADD3.X UR5, URZ, UR9, URZ, UP0, !UPT ;  /* 0x000000093f057290 */ /* 0x000fe200087fe43f */
[----:B------:R-:W-:Y:S01]  /*50f0*/  SEL R6, RZ, 0x1, P2 ;  /* 0x00000001ff067807 */ /* 0x000fe20001000000 */
[----:B------:R-:W-:Y:S01]  /*5100*/  UIADD3 UR26, UR34, 0x40, URZ ;  /* 0x00000040221a7890 */ /* 0x000fe2000fffe03f */
[----:B------:R-:W-:Y:S01]  /*5110*/  SEL R4, R4, RZ, P2 ;  /* 0x000000ff04047207 */ /* 0x000fe20001000000 */
[----:B------:R-:W-:Y:S01]  /*5120*/  UIADD3 UR24, UR32, 0x2000, URZ ;  /* 0x0000200020187890 */ /* 0x000fe2000fffe03f */
[----:B------:R-:W-:Y:S01]  /*5130*/  LOP3.LUT R3, R3, R6, RZ, 0x3c, !PT ;  /* 0x0000000603037212 */ /* 0x000fe200078e3cff */
[----:B------:R-:W-:-:S02]  /*5140*/  UIADD3 UR16, UR32, 0x18000, URZ ;  /* 0x0001800020107890 */ /* 0x000fc4000fffe03f */
[----:B------:R-:W-:Y:S02]  /*5150*/  UIADD3 UR8, UR32, 0x1a000, URZ ;  /* 0x0001a00020087890 */ /* 0x000fe4000fffe03f */
[----:B------:R1:W-:Y:S01]  /*5160*/  UTMALDG.3D [UR32], [UR4], desc[UR6] ;  /* 0x00000620040075b4 */ /* 0x0003e20008011000 */
[----:B------:R-:W-:Y:S01]  /*5170*/  UMOV UR28, UR36 ;  /* 0x00000024001c7c82 */ /* 0x000fe20008000000 */
        /* <DEDUP_REMOVED lines=8> */
[----:B------:R1:W-:Y:S01]  /*5200*/  UTMALDG.3D [UR24], [UR4], desc[UR6] ;  /* 0x00000618040075b4 */ /* 0x0003e20008011000 */
[----:B------:R-:W-:Y:S01]  /*5210*/  UMOV UR10, UR26 ;  /* 0x0000001a000a7c82 */ /* 0x000fe20008000000 */
[----:B------:R1:W-:Y:S01]  /*5220*/  UTMALDG.3D [UR16], [UR14], desc[UR6] ;  /* 0x000006100e0075b4 */ /* 0x0003e20008011000 */
[----:B------:R1:W-:Y:S02]  /*5230*/  UTMALDG.3D [UR8], [UR14], desc[UR6] ;  /* 0x000006080e0075b4 */ /* 0x0003e40008011000 */
[----:B-1----:R-:W-:Y:S05]  /*5240*/  @P3 BRA `(.L_x_46) ;  /* 0xfffffffc00183947 */ /* 0x002fea000383ffff */
.L_x_42:
[----:B------:R-:W-:Y:S05]  /*5250*/  BSYNC B0 ;  /* 0x0000000000007941 */ /* 0x000fea0003800000 */
.L_x_41:
[----:B------:R-:W-:Y:S01]  /*5260*/  ISETP.GE.U32.AND P1, PT, R2, 0x6, PT ;  /* 0x000000060200780c */ /* 0x000fe20003f26070 */
[----:B------:R-:W-:-:S12]  /*5270*/  UMOV UR4, 0xffffffff ;  /* 0xffffffff00047882 */ /* 0x000fd80000000000 */
[----:B------:R-:W-:-:S05]  /*5280*/  @P1 IMAD.WIDE.U32 R4, R2, -0x55555555, RZ ;  /* 0xaaaaaaab02041825 */ /* 0x000fca00078e00ff */
[----:B------:R-:W-:-:S04]  /*5290*/  @P1 SHF.R.U32.HI R3, RZ, 0x2, R5 ;  /* 0x00000002ff031819 */ /* 0x000fc80000011605 */
[----:B------:R-:W-:-:S04]  /*52a0*/  @P1 LOP3.LUT R3, R3, 0x1, RZ, 0xc0, !PT ;  /* 0x0000000103031812 */ /* 0x000fc800078ec0ff */
[----:B------:R-:W-:Y:S01]  /*52b0*/  @P1 ISETP.NE.U32.AND P0, PT, R3, 0x1, PT ;  /* 0x000000010300180c */ /* 0x000fe20003f05070 */
[----:B------:R-:W-:-:S03]  /*52c0*/  IMAD.MOV.U32 R3, RZ, RZ, 0x1 ;  /* 0x00000001ff037424 */ /* 0x000fc600078e00ff */
[----:B------:R-:W-:-:S04]  /*52d0*/  @P1 ISETP.NE.U32.AND.EX P0, PT, RZ, RZ, PT, P0 ;  /* 0x000000ffff00120c */ /* 0x000fc80003f05100 */
[----:B------:R-:W-:Y:S01]  /*52e0*/  @P1 SEL R3, RZ, 0x1, !P0 ;  /* 0x00000001ff031807 */ /* 0x000fe20004000000 */
[----:B------:R-:W-:Y:S08]  /*52f0*/  BRA.DIV UR4, `(.L_x_47) ;  /* 0x0000000a042c7947 */ /* 0x000ff0000b800000 */
[----:B------:R-:W-:-:S13]  /*5300*/  ELECT P6, URZ, PT ;  /* 0x00000000003f782f */ /* 0x000fda00038c0000 */
.L_x_73:
[----:B------:R-:W-:Y:S04]  /*5310*/  BSSY B0, `(.L_x_48) ;  /* 0x000003d000007945 */ /* 0x000fe80003800000 */
[----:B------:R-:W-:Y:S05]  /*5320*/  @!P6 BRA `(.L_x_49) ;  /* 0x0000000000ece947 */ /* 0x000fea0003800000 */
[----:B------:R-:W-:-:S04]  /*5330*/  LOP3.LUT R4, R57, 0x2, RZ, 0xfc, !PT ;  /* 0x0000000239047812 */ /* 0x000fc800078efcff */
[----:B------:R-:W-:-:S13]  /*5340*/  ISETP.NE.AND P0, PT, R4, 0x3, PT ;  /* 0x000000030400780c */ /* 0x000fda0003f05270 */
[----:B------:R-:W-:Y:S05]  /*5350*/  @!P0 BRA `(.L_x_50) ;  /* 0x0000000000048947 */ /* 0x000fea0003800000 */
[----:B------:R-:W-:Y:S01]  /*5360*/  BPT.TRAP 0x1 ;  /* 0x000000040000795c */ /* 0x000fe20000300000 */
.L_x_50:
[----:B------:R-:W-:Y:S01]  /*5370*/  IMAD.WIDE.U32 R4, R2, -0x55555555, RZ ;  /* 0xaaaaaaab02047825 */ /* 0x000fe200078e00ff */
[----:B------:R-:W-:-:S04]  /*5380*/  MOV R7, 0x400 ;  /* 0x0000040000077802 */ /* 0x000fc80000000f00 */
[----:B------:R-:W-:Y:S02]  /*5390*/  SHF.R.U32.HI R5, RZ, 0x2, R5 ;  /* 0x00000002ff057819 */ /* 0x000fe40000011605 */
[----:B------:R-:W-:-:S03]  /*53a0*/  LEA R7, R0, R7, 0x18 ;  /* 0x0000000700077211 */ /* 0x000fc600078ec0ff */
[----:B------:R-:W-:Y:S02]  /*53b0*/  IMAD R2, R5, -0x6, R2 ;  /* 0xfffffffa05027824 */ /* 0x000fe400078e0202 */
[----:B------:R-:W-:Y:S01]  /*53c0*/  VIADD R5, R7, 0x30030 ;  /* 0x0003003007057836 */ /* 0x000fe20000000000 */
[----:B------:R-:W-:-:S03]  /*53d0*/  SHF.L.U32 R7, R3, 0x1f, RZ ;  /* 0x0000001f03077819 */ /* 0x000fc600000006ff */
[C---:B------:R-:W-:Y:S02]  /*53e0*/  IMAD R4, R2.reuse, 0x8, R5 ;  /* 0x0000000802047824 */ /* 0x040fe400078e0205 */
[----:B------:R-:W-:Y:S02]  /*53f0*/  VIADD R2, R2, 0x1 ;  /* 0x0000000102027836 */ /* 0x000fe40000000000 */
[----:B------:R-:W1:Y:S03]  /*5400*/  SYNCS.PHASECHK.TRANS64.TRYWAIT P0, [R4+URZ], R7 ;  /* 0x00000007040075a7 */ /* 0x000e66000800017f */
[----:B------:R-:W-:-:S04]  /*5410*/  ISETP.NE.AND P1, PT, R2, 0x6, PT ;  /* 0x000000060200780c */ /* 0x000fc80003f25270 */
[----:B------:R-:W-:Y:S02]  /*5420*/  SEL R6, RZ, 0x1, P1 ;  /* 0x00000001ff067807 */ /* 0x000fe40000800000 */
[----:B------:R-:W-:Y:S02]  /*5430*/  SEL R2, R2, RZ, P1 ;  /* 0x000000ff02027207 */ /* 0x000fe40000800000 */
[----:B------:R-:W-:-:S03]  /*5440*/  LOP3.LUT R9, R3, R6, RZ, 0x3c, !PT ;  /* 0x0000000603097212 */ /* 0x000fc600078e3cff */
[----:B------:R-:W-:Y:S01]  /*5450*/  IMAD R3, R2, 0x8, R5 ;  /* 0x0000000802037824 */ /* 0x000fe200078e0205 */
[----:B------:R-:W-:Y:S01]  /*5460*/  SHF.L.U32 R6, R9, 0x1f, RZ ;  /* 0x0000001f09067819 */ /* 0x000fe200000006ff */
[----:B-1----:R-:W-:Y:S06]  /*5470*/  @!P0 BRA `(.L_x_51) ;  /* 0x0000000400ec8947 */ /* 0x002fec0003800000 */
.L_x_74:
[----:B------:R-:W2:Y:S01]  /*5480*/  SYNCS.PHASECHK.TRANS64.TRYWAIT P0, [R3+URZ], R6 ;  /* 0x00000006030075a7 */ /* 0x000ea2000800017f */
[----:B------:R-:W-:-:S05]  /*5490*/  VIADD R2, R2, 0x1 ;  /* 0x0000000102027836 */ /* 0x000fca0000000000 */
[----:B------:R-:W-:-:S04]  /*54a0*/  ISETP.NE.AND P1, PT, R2, 0x6, PT ;  /* 0x000000060200780c */ /* 0x000fc80003f25270 */
[----:B-1----:R-:W-:Y:S02]  /*54b0*/  SEL R4, RZ, 0x1, P1 ;  /* 0x00000001ff047807 */ /* 0x002fe40000800000 */
[----:B------:R-:W-:Y:S02]  /*54c0*/  SEL R2, R2, RZ, P1 ;  /* 0x000000ff02027207 */ /* 0x000fe40000800000 */
[----:B------:R-:W-:-:S03]  /*54d0*/  LOP3.LUT R8, R9, R4, RZ, 0x3c, !PT ;  /* 0x0000000409087212 */ /* 0x000fc600078e3cff */
[----:B------:R-:W-:Y:S01]  /*54e0*/  IMAD R4, R2, 0x8, R5 ;  /* 0x0000000802047824 */ /* 0x000fe200078e0205 */
[----:B------:R-:W-:Y:S01]  /*54f0*/  SHF.L.U32 R7, R8, 0x1f, RZ ;  /* 0x0000001f08077819 */ /* 0x000fe200000006ff */
[----:B--2---:R-:W-:Y:S06]  /*5500*/  @!P0 BRA `(.L_x_52) ;  /* 0x0000000400dc8947 */ /* 0x004fec0003800000 */
.L_x_75:
        /* <DEDUP_REMOVED lines=9> */
.L_x_76:
        /* <DEDUP_REMOVED lines=9> */
.L_x_77:
        /* <DEDUP_REMOVED lines=9> */
.L_x_78:
[----:B------:R-:W2:Y:S02]  /*56c0*/  SYNCS.PHASECHK.TRANS64.TRYWAIT P0, [R2+URZ], R3 ;  /* 0x00000003020075a7 */ /* 0x000ea4000800017f */
[----:B--2---:R-:W-:Y:S05]  /*56d0*/  @!P0 BRA `(.L_x_56) ;  /* 0x0000000400b88947 */ /* 0x004fea0003800000 */
.L_x_49:
[----:B------:R-:W-:Y:S05]  /*56e0*/  BSYNC B0 ;  /* 0x0000000000007941 */ /* 0x000fea0003800000 */
.L_x_48:
[----:B------:R-:W-:Y:S01]  /*56f0*/  ULDC.64 UR4, c[0x0][0x588] ;  /* 0x0001620000047ab9 */ /* 0x000fe20000000a00 */
[----:B------:R-:W-:Y:S01]  /*5700*/  ULDC.64 UR6, c[0x0][0x590] ;  /* 0x0001640000067ab9 */ /* 0x000fe20000000a00 */
[----:B------:R-:W-:Y:S02]  /*5710*/  ISETP.NE.U32.AND P0, PT, RZ, UR4, PT ;  /* 0x00000004ff007c0c */ /* 0x000fe4000bf05070 */
[----:B------:R-:W-:Y:S02]  /*5720*/  ISETP.NE.U32.AND P1, PT, RZ, UR6, PT ;  /* 0x00000006ff007c0c */ /* 0x000fe4000bf25070 */
[----:B------:R-:W-:Y:S02]  /*5730*/  ISETP.NE.AND.EX P0, PT, RZ, UR5, PT, P0 ;  /* 0x00000005ff007c0c */ /* 0x000fe4000bf05300 */
[----:B------:R-:W-:-:S13]  /*5740*/  ISETP.NE.AND.EX P1, PT, RZ, UR7, PT, P1 ;  /* 0x00000007ff007c0c */ /* 0x000fda000bf25310 */
[----:B------:R-:W-:Y:S05]  /*5750*/  @P0 BRA P1, `(.L_x_57) ;  /* 0x00000000003c0947 */ /* 0x000fea0000800000 */
[----:B------:R-:W-:-:S04]  /*5760*/  ISETP.NE.U32.AND P0, PT, RZ, UR6, PT ;  /* 0x00000006ff007c0c */ /* 0x000fc8000bf05070 */
[----:B------:R-:W-:-:S13]  /*5770*/  ISETP.NE.AND.EX P0, PT, RZ, UR7, PT, P0 ;  /* 0x00000007ff007c0c */ /* 0x000fda000bf05300 */
[----:B------:R-:W-:Y:S05]  /*5780*/  @!P0 BRA `(.L_x_58) ;  /* 0x0000000000288947 */ /* 0x000fea0003800000 */
[----:B--2---:R-:W-:-:S04]  /*5790*/  PRMT R2, R22, 0x9910, RZ ;  /* 0x0000991016027816 */ /* 0x004fc800000000ff */
[----:B------:R-:W-:-:S13]  /*57a0*/  ISETP.NE.AND P0, PT, R2, RZ, PT ;  /* 0x000000ff0200720c */ /* 0x000fda0003f05270 */
[----:B------:R-:W-:Y:S05]  /*57b0*/  @!P0 BRA `(.L_x_59) ;  /* 0x00000000000c8947 */ /* 0x000fea0003800000 */
[----:B-----5:R-:W-:-:S13]  /*57c0*/  FSETP.NEU.AND P0, PT, R18, RZ, PT ;  /* 0x000000ff1200720b */ /* 0x020fda0003f0d000 */
[----:B------:R-:W-:Y:S05]  /*57d0*/  @!P0 EXIT ;  /* 0x000000000000894d */ /* 0x000fea0003800000 */
[----:B------:R-:W-:Y:S05]  /*57e0*/  BRA `(.L_x_57) ;  /* 0x0000000000187947 */ /* 0x000fea0003800000 */
.L_x_59:
[----:B------:R-:W-:-:S04]  /*57f0*/  ISETP.NE.U32.AND P0, PT, RZ, UR4, PT ;  /* 0x00000004ff007c0c */ /* 0x000fc8000bf05070 */
[----:B------:R-:W-:-:S13]  /*5800*/  ISETP.NE.AND.EX P0, PT, RZ, UR5, PT, P0 ;  /* 0x00000005ff007c0c */ /* 0x000fda000bf05300 */
[----:B------:R-:W-:Y:S05]  /*5810*/  @!P0 EXIT ;  /* 0x000000000000894d */ /* 0x000fea0003800000 */
[----:B------:R-:W-:Y:S05]  /*5820*/  BRA `(.L_x_57) ;  /* 0x0000000000087947 */ /* 0x000fea0003800000 */
.L_x_58:
[----:B-----5:R-:W-:-:S13]  /*5830*/  FSETP.NEU.AND P0, PT, R18, RZ, PT ;  /* 0x000000ff1200720b */ /* 0x020fda0003f0d000 */
[----:B------:R-:W-:Y:S05]  /*5840*/  @!P0 EXIT ;  /* 0x000000000000894d */ /* 0x000fea0003800000 */
.L_x_57:
[----:B------:R-:W-:-:S03]  /*5850*/  UMOV UR4, 0xffffffff ;  /* 0xffffffff00047882 */ /* 0x000fc60000000000 */
[----:B------:R-:W-:Y:S05]  /*5860*/  BRA.DIV UR4, `(.L_x_60) ;  /* 0x0000000604687947 */ /* 0x000fea000b800000 */
[----:B------:R-:W-:Y:S01]  /*5870*/  NOP ;  /* 0x0000000000007918 */ /* 0x000fe20000000000 */
.L_x_81:
[----:B------:R-:W-:Y:S01]  /*5880*/  UMOV UR4, 0xffffffff ;  /* 0xffffffff00047882 */ /* 0x000fe20000000000 */
[----:B------:R-:W-:-:S04]  /*5890*/  LOP3.LUT R57, R57, 0x2, RZ, 0xfc, !PT ;  /* 0x0000000239397812 */ /* 0x000fc800078efcff */
[----:B------:R-:W-:Y:S01]  /*58a0*/  ISETP.NE.AND P1, PT, R57, 0x3, PT ;  /* 0x000000033900780c */ /* 0x000fe20003f25270 */
[----:B------:R-:W-:-:S12]  /*58b0*/  BRA.DIV UR4, `(.L_x_61) ;  /* 0x0000000604707947 */ /* 0x000fd8000b800000 */
.L_x_84:
[----:B------:R-:W-:Y:S05]  /*58c0*/  @!P1 BRA `(.L_x_62) ;  /* 0x0000000000049947 */ /* 0x000fea0003800000 */
[----:B------:R-:W-:Y:S01]  /*58d0*/  BPT.TRAP 0x1 ;  /* 0x000000040000795c */ /* 0x000fe20000300000 */
.L_x_62:
[----:B--2---:R-:W-:Y:S01]  /*58e0*/  IMAD.MOV.U32 R2, RZ, RZ, 0x1 ;  /* 0x00000001ff027424 */ /* 0x004fe200078e00ff */
[----:B------:R-:W-:Y:S01]  /*58f0*/  MOV R3, 0x400 ;  /* 0x0000040000037802 */ /* 0x000fe20000000f00 */
[----:B------:R-:W-:Y:S03]  /*5900*/  BSSY B0, `(.L_x_63) ;  /* 0x0000005000007945 */ /* 0x000fe60003800000 */
[----:B------:R-:W-:Y:S02]  /*5910*/  LEA R5, R0, R3, 0x18 ;  /* 0x0000000300057211 */ /* 0x000fe400078ec0ff */
[----:B------:R-:W-:-:S04]  /*5920*/  SHF.L.U32 R2, R2, 0x1f, RZ ;  /* 0x0000001f02027819 */ /* 0x000fc800000006ff */
[----:B------:R-:W2:Y:S02]  /*5930*/  SYNCS.PHASECHK.TRANS64.TRYWAIT P0, [R5+URZ+0x30068], R2 ;  /* 0x03006802050075a7 */ /* 0x000ea4000800017f */
[----:B--2---:R-:W-:Y:S05]  /*5940*/  @!P0 BRA `(.L_x_64) ;  /* 0x00000004006c8947 */ /* 0x004fea0003800000 */
.L_x_85:
[----:B------:R-:W-:Y:S05]  /*5950*/  BSYNC B0 ;  /* 0x0000000000007941 */ /* 0x000fea0003800000 */
.L_x_63:
[----:B------:R-:W-:Y:S05]  /*5960*/  @!P1 BRA `(.L_x_65) ;  /* 0x0000000000049947 */ /* 0x000fea0003800000 */
[----:B------:R-:W-:Y:S01]  /*5970*/  BPT.TRAP 0x1 ;  /* 0x000000040000795c */ /* 0x000fe20000300000 */
.L_x_65:
[----:B------:R-:W-:Y:S01]  /*5980*/  VIADD R3, R5, 0x30060 ;  /* 0x0003006005037836 */ /* 0x000fe20000000000 */
[----:B------:R-:W-:-:S04]  /*5990*/  UMOV UR4, 0xffffffff ;  /* 0xffffffff00047882 */ /* 0x000fc80000000000 */
[----:B------:R-:W-:-:S04]  /*59a0*/  PRMT R3, R0, 0x654, R3 ;  /* 0x0000065400037816 */ /* 0x000fc80000000003 */
[----:B------:R3:W-:Y:S01]  /*59b0*/  SYNCS.ARRIVE.TRANS64.RED.A1T0 RZ, [R3+URZ], RZ ;  /* 0x000000ff03ff79a7 */ /* 0x0007e2000810043f */
[----:B------:R-:W-:Y:S05]  /*59c0*/  BRA.DIV UR4, `(.L_x_66) ;  /* 0x0000000604607947 */ /* 0x000fea000b800000 */
[----:B------:R-:W-:-:S13]  /*59d0*/  ELECT P6, URZ, PT ;  /* 0x00000000003f782f */ /* 0x000fda00038c0000 */
.L_x_88:
[----:B------:R-:W-:Y:S05]  /*59e0*/  @!P6 EXIT ;  /* 0x000000000000e94d */ /* 0x000fea0003800000 */
[----:B------:R-:W-:Y:S05]  /*59f0*/  @!P1 BRA `(.L_x_67) ;  /* 0x0000000000049947 */ /* 0x000fea0003800000 */
[----:B------:R-:W-:Y:S01]  /*5a00*/  BPT.TRAP 0x1 ;  /* 0x000000040000795c */ /* 0x000fe20000300000 */
.L_x_67:
[----:B------:R-:W-:-:S07]  /*5a10*/  SHF.L.U32 R0, RZ, 0x1f, RZ ;  /* 0x0000001fff007819 */ /* 0x000fce00000006ff */
.L_x_68:
[----:B----4-:R4:W1:Y:S02]  /*5a20*/  SYNCS.PHASECHK.TRANS64.TRYWAIT P0, [R5+URZ+0x30068], R0 ;  /* 0x03006800050075a7 */ /* 0x010864000800017f */
[----:B-1----:R-:W-:Y:S05]  /*5a30*/  @!P0 NANOSLEEP.SYNCS 0x989680 ;  /* 0x009896800000895d */ /* 0x002fea0003900000 */
[----:B------:R-:W1:Y:S02]  /*5a40*/  @!P0 SYNCS.PHASECHK.TRANS64 P0, [R5+URZ+0x30068], R0 ;  /* 0x03006800050085a7 */ /* 0x000e64000800007f */
[----:B-1----:R-:W-:Y:S05]  /*5a50*/  @P0 EXIT ;  /* 0x000000000000094d */ /* 0x002fea0003800000 */
[----:B------:R-:W-:Y:S05]  /*5a60*/  BRA `(.L_x_68) ;  /* 0xfffffffc00ec7947 */ /* 0x000fea000383ffff */
.L_x_13:
[----:B--2---:R2:W3:Y:S02]  /*5a70*/  SYNCS.PHASECHK.TRANS64.TRYWAIT P0, [R19+URZ+0x30000], R0 ;  /* 0x03000000130075a7 */ /* 0x0044e4000800017f */
[----:B---3--:R-:W-:Y:S05]  /*5a80*/  @!P0 NANOSLEEP.SYNCS 0x989680 ;  /* 0x009896800000895d */ /* 0x008fea0003900000 */
[----:B------:R-:W3:Y:S02]  /*5a90*/  @!P0 SYNCS.PHASECHK.TRANS64 P0, [R19+URZ+0x30000], R0 ;  /* 0x03000000130085a7 */ /* 0x000ee4000800007f */
[----:B---3--:R-:W-:Y:S05]  /*5aa0*/  @!P0 BRA `(.L_x_13) ;  /* 0xfffffffc00f08947 */ /* 0x008fea000383ffff */
[----:B------:R-:W-:Y:S05]  /*5ab0*/  BRA `(.L_x_12) ;  /* 0xffffffac00d87947 */ /* 0x000fea000383ffff */
.L_x_18:
[----:B--2---:R2:W3:Y:S02]  /*5ac0*/  SYNCS.PHASECHK.TRANS64.TRYWAIT P0, [R5+URZ+0x30000], R2 ;  /* 0x03000002050075a7 */ /* 0x0044e4000800017f */
[----:B---3--:R-:W-:Y:S05]  /*5ad0*/  @!P0 NANOSLEEP.SYNCS 0x989680 ;  /* 0x009896800000895d */ /* 0x008fea0003900000 */
[----:B------:R-:W3:Y:S02]  /*5ae0*/  @!P0 SYNCS.PHASECHK.TRANS64 P0, [R5+URZ+0x30000], R2 ;  /* 0x03000002050085a7 */ /* 0x000ee4000800007f */
[----:B---3--:R-:W-:Y:S05]  /*5af0*/  @!P0 BRA `(.L_x_18) ;  /* 0xfffffffc00f08947 */ /* 0x008fea000383ffff */
[----:B------:R-:W-:Y:S05]  /*5b00*/  BRA `(.L_x_17) ;  /* 0xffffffb400107947 */ /* 0x000fea000383ffff */
.L_x_35:
[----:B-1----:R1:W2:Y:S02]  /*5b10*/  SYNCS.PHASECHK.TRANS64.TRYWAIT P0, [R19+URZ+0x30060], R10 ;  /* 0x0300600a130075a7 */ /* 0x0022a4000800017f */
[----:B--2---:R-:W-:Y:S05]  /*5b20*/  @!P0 NANOSLEEP.SYNCS 0x989680 ;  /* 0x009896800000895d */ /* 0x004fea0003900000 */
[----:B------:R-:W2:Y:S02]  /*5b30*/  @!P0 SYNCS.PHASECHK.TRANS64 P0, [R19+URZ+0x30060], R10 ;  /* 0x0300600a130085a7 */ /* 0x000ea4000800007f */
[----:B--2---:R-:W-:Y:S05]  /*5b40*/  @!P0 BRA `(.L_x_35) ;  /* 0xfffffffc00f08947 */ /* 0x004fea000383ffff */
[----:B------:R-:W-:Y:S05]  /*5b50*/  BRA `(.L_x_69) ;  /* 0xffffffc000787947 */ /* 0x000fea000383ffff */
.L_x_43:
[----:B-1----:R1:W2:Y:S02]  /*5b60*/  SYNCS.PHASECHK.TRANS64.TRYWAIT P2, [R8+URZ+0x30030], R5 ;  /* 0x03003005080075a7 */ /* 0x0022a4000804017f */
[----:B--2---:R-:W-:Y:S05]  /*5b70*/  @!P2 NANOSLEEP.SYNCS 0x989680 ;  /* 0x009896800000a95d */ /* 0x004fea0003900000 */
[----:B------:R-:W2:Y:S02]  /*5b80*/  @!P2 SYNCS.PHASECHK.TRANS64 P2, [R8+URZ+0x30030], R5 ;  /* 0x030030050800a5a7 */ /* 0x000ea4000804007f */
[----:B--2---:R-:W-:Y:S05]  /*5b90*/  @!P2 BRA `(.L_x_43) ;  /* 0xfffffffc00f0a947 */ /* 0x004fea000383ffff */
[----:B------:R-:W-:Y:S05]  /*5ba0*/  BRA `(.L_x_70) ;  /* 0xfffffff000e47947 */ /* 0x000fea000383ffff */
.L_x_47:
[----:B------:R-:W-:Y:S01]  /*5bb0*/  BSSY B0, `(.L_x_71) ;  /* 0x0000006000007945 */ /* 0x000fe20003800000 */
[----:B------:R-:W-:-:S07]  /*5bc0*/  IMAD.MOV.U32 R15, RZ, RZ, -0x1 ;  /* 0xffffffffff0f7424 */ /* 0x000fce00078e00ff */
[----:B-----5:R-:W-:Y:S05]  /*5bd0*/  WARPSYNC.COLLECTIVE R15, `(.L_x_72) ;  /* 0x000000000f0c7348 */ /* 0x020fea0003c00000 */
[----:B------:R-:W-:Y:S02]  /*5be0*/  ELECT P6, UR62, PT ;  /* 0x00000000003e782f */ /* 0x000fe400038c0000 */
[----:B------:R-:W-:Y:S01]  /*5bf0*/  MOV R14, UR62 ;  /* 0x0000003e000e7c02 */ /* 0x000fe20008000f00 */
[----:B-----5:R-:W-:Y:S10]  /*5c00*/  ENDCOLLECTIVE ;  /* 0x000000000000791b */ /* 0x020ff40003800000 */
.L_x_72:
[----:B------:R-:W-:Y:S05]  /*5c10*/  BSYNC B0 ;  /* 0x0000000000007941 */ /* 0x000fea0003800000 */
.L_x_71:
[----:B------:R-:W-:Y:S05]  /*5c20*/  BRA `(.L_x_73) ;  /* 0xfffffff400b87947 */ /* 0x000fea000383ffff */
.L_x_51:
[----:B-1----:R1:W2:Y:S02]  /*5c30*/  SYNCS.PHASECHK.TRANS64.TRYWAIT P0, [R4+URZ], R7 ;  /* 0x00000007040075a7 */ /* 0x0022a4000800017f */
[----:B--2---:R-:W-:Y:S05]  /*5c40*/  @!P0 NANOSLEEP.SYNCS 0x989680 ;  /* 0x009896800000895d */ /* 0x004fea0003900000 */
[----:B------:R-:W2:Y:S02]  /*5c50*/  @!P0 SYNCS.PHASECHK.TRANS64 P0, [R4+URZ], R7 ;  /* 0x00000007040085a7 */ /* 0x000ea4000800007f */
[----:B--2---:R-:W-:Y:S05]  /*5c60*/  @!P0 BRA `(.L_x_51) ;  /* 0xfffffffc00f08947 */ /* 0x004fea000383ffff */
[----:B------:R-:W-:Y:S05]  /*5c70*/  BRA `(.L_x_74) ;  /* 0xfffffff800007947 */ /* 0x000fea000383ffff */
.L_x_52:
[----:B-1----:R1:W2:Y:S02]  /*5c80*/  SYNCS.PHASECHK.TRANS64.TRYWAIT P0, [R3+URZ], R6 ;  /* 0x00000006030075a7 */ /* 0x0022a4000800017f */
[----:B--2---:R-:W-:Y:S05]  /*5c90*/  @!P0 NANOSLEEP.SYNCS 0x989680 ;  /* 0x009896800000895d */ /* 0x004fea0003900000 */
[----:B------:R-:W2:Y:S02]  /*5ca0*/  @!P0 SYNCS.PHASECHK.TRANS64 P0, [R3+URZ], R6 ;  /* 0x00000006030085a7 */ /* 0x000ea4000800007f */
[----:B--2---:R-:W-:Y:S05]  /*5cb0*/  @!P0 BRA `(.L_x_52) ;  /* 0xfffffffc00f08947 */ /* 0x004fea000383ffff */
[----:B------:R-:W-:Y:S05]  /*5cc0*/  BRA `(.L_x_75) ;  /* 0xfffffff800107947 */ /* 0x000fea000383ffff */
.L_x_53:
[----:B-1----:R1:W2:Y:S02]  /*5cd0*/  SYNCS.PHASECHK.TRANS64.TRYWAIT P0, [R4+URZ], R7 ;  /* 0x00000007040075a7 */ /* 0x0022a4000800017f */
[----:B--2---:R-:W-:Y:S05]  /*5ce0*/  @!P0 NANOSLEEP.SYNCS 0x989680 ;  /* 0x009896800000895d */ /* 0x004fea0003900000 */
[----:B------:R-:W2:Y:S02]  /*5cf0*/  @!P0 SYNCS.PHASECHK.TRANS64 P0, [R4+URZ], R7 ;  /* 0x00000007040085a7 */ /* 0x000ea4000800007f */
[----:B--2---:R-:W-:Y:S05]  /*5d00*/  @!P0 BRA `(.L_x_53) ;  /* 0xfffffffc00f08947 */ /* 0x004fea000383ffff */
[----:B------:R-:W-:Y:S05]  /*5d10*/  BRA `(.L_x_76) ;  /* 0xfffffff800207947 */ /* 0x000fea000383ffff */
.L_x_54:
[----:B-1----:R1:W2:Y:S02]  /*5d20*/  SYNCS.PHASECHK.TRANS64.TRYWAIT P0, [R3+URZ], R6 ;  /* 0x00000006030075a7 */ /* 0x0022a4000800017f */
[----:B--2---:R-:W-:Y:S05]  /*5d30*/  @!P0 NANOSLEEP.SYNCS 0x989680 ;  /* 0x009896800000895d */ /* 0x004fea0003900000 */
[----:B------:R-:W2:Y:S02]  /*5d40*/  @!P0 SYNCS.PHASECHK.TRANS64 P0, [R3+URZ], R6 ;  /* 0x00000006030085a7 */ /* 0x000ea4000800007f */
[----:B--2---:R-:W-:Y:S05]  /*5d50*/  @!P0 BRA `(.L_x_54) ;  /* 0xfffffffc00f08947 */ /* 0x004fea000383ffff */
[----:B------:R-:W-:Y:S05]  /*5d60*/  BRA `(.L_x_77) ;  /* 0xfffffff800307947 */ /* 0x000fea000383ffff */
.L_x_55:
[----:B-1----:R1:W2:Y:S02]  /*5d70*/  SYNCS.PHASECHK.TRANS64.TRYWAIT P0, [R4+URZ], R7 ;  /* 0x00000007040075a7 */ /* 0x0022a4000800017f */
[----:B--2---:R-:W-:Y:S05]  /*5d80*/  @!P0 NANOSLEEP.SYNCS 0x989680 ;  /* 0x009896800000895d */ /* 0x004fea0003900000 */
[----:B------:R-:W2:Y:S02]  /*5d90*/  @!P0 SYNCS.PHASECHK.TRANS64 P0, [R4+URZ], R7 ;  /* 0x00000007040085a7 */ /* 0x000ea4000800007f */
[----:B--2---:R-:W-:Y:S05]  /*5da0*/  @!P0 BRA `(.L_x_55) ;  /* 0xfffffffc00f08947 */ /* 0x004fea000383ffff */
[----:B------:R-:W-:Y:S05]  /*5db0*/  BRA `(.L_x_78) ;  /* 0xfffffff800407947 */ /* 0x000fea000383ffff */
.L_x_56:
[----:B--2---:R2:W3:Y:S02]  /*5dc0*/  SYNCS.PHASECHK.TRANS64.TRYWAIT P0, [R2+URZ], R3 ;  /* 0x00000003020075a7 */ /* 0x0044e4000800017f */
[----:B---3--:R-:W-:Y:S05]  /*5dd0*/  @!P0 NANOSLEEP.SYNCS 0x989680 ;  /* 0x009896800000895d */ /* 0x008fea0003900000 */
[----:B------:R-:W3:Y:S02]  /*5de0*/  @!P0 SYNCS.PHASECHK.TRANS64 P0, [R2+URZ], R3 ;  /* 0x00000003020085a7 */ /* 0x000ee4000800007f */
[----:B---3--:R-:W-:Y:S05]  /*5df0*/  @!P0 BRA `(.L_x_56) ;  /* 0xfffffffc00f08947 */ /* 0x008fea000383ffff */
[----:B------:R-:W-:Y:S05]  /*5e00*/  BRA `(.L_x_49) ;  /* 0xfffffff800347947 */ /* 0x000fea000383ffff */
.L_x_60:
[----:B------:R-:W-:Y:S01]  /*5e10*/  BSSY B0, `(.L_x_79) ;  /* 0x0000005000007945 */ /* 0x000fe20003800000 */
[----:B------:R-:W-:-:S07]  /*5e20*/  IMAD.MOV.U32 R15, RZ, RZ, -0x1 ;  /* 0xffffffffff0f7424 */ /* 0x000fce00078e00ff */
[----:B-12--5:R-:W-:Y:S05]  /*5e30*/  WARPSYNC.COLLECTIVE R15, `(.L_x_80) ;  /* 0x000000000f087348 */ /* 0x026fea0003c00000 */
[----:B------:R-:W-:Y:S01]  /*5e40*/  NOP ;  /* 0x0000000000007918 */ /* 0x000fe20000000000 */
[----:B-12--5:R-:W-:Y:S01]  /*5e50*/  ENDCOLLECTIVE ;  /* 0x000000000000791b */ /* 0x026fe20003800000 */
.L_x_80:
[----:B------:R-:W-:Y:S05]  /*5e60*/  BSYNC B0 ;  /* 0x0000000000007941 */ /* 0x000fea0003800000 */
.L_x_79:
[----:B------:R-:W-:Y:S05]  /*5e70*/  BRA `(.L_x_81) ;  /* 0xfffffff800807947 */ /* 0x000fea000383ffff */
.L_x_61:
[----:B------:R-:W-:Y:S01]  /*5e80*/  BSSY B0, `(.L_x_82) ;  /* 0x0000006000007945 */ /* 0x000fe20003800000 */
[----:B------:R-:W-:-:S07]  /*5e90*/  IMAD.MOV.U32 R15, RZ, RZ, -0x1 ;  /* 0xffffffffff0f7424 */ /* 0x000fce00078e00ff */
[----:B-12--5:R-:W-:Y:S05]  /*5ea0*/  WARPSYNC.COLLECTIVE R15, `(.L_x_83) ;  /* 0x000000000f0c7348 */ /* 0x026fea0003c00000 */
[----:B------:R-:W-:Y:S02]  /*5eb0*/  ELECT P6, UR62, PT ;  /* 0x00000000003e782f */ /* 0x000fe400038c0000 */
[----:B------:R-:W-:Y:S01]  /*5ec0*/  MOV R14, UR62 ;  /* 0x0000003e000e7c02 */ /* 0x000fe20008000f00 */
[----:B-12--5:R-:W-:Y:S10]  /*5ed0*/  ENDCOLLECTIVE ;  /* 0x000000000000791b */ /* 0x026ff40003800000 */
.L_x_83:
[----:B------:R-:W-:Y:S05]  /*5ee0*/  BSYNC B0 ;  /* 0x0000000000007941 */ /* 0x000fea0003800000 */
.L_x_82:
[----:B------:R-:W-:Y:S05]  /*5ef0*/  BRA `(.L_x_84) ;  /* 0xfffffff800707947 */ /* 0x000fea000383ffff */
.L_x_64:
[----:B--2---:R2:W3:Y:S02]  /*5f00*/  SYNCS.PHASECHK.TRANS64.TRYWAIT P0, [R5+URZ+0x30068], R2 ;  /* 0x03006802050075a7 */ /* 0x0044e4000800017f */
[----:B---3--:R-:W-:Y:S05]  /*5f10*/  @!P0 NANOSLEEP.SYNCS 0x989680 ;  /* 0x009896800000895d */ /* 0x008fea0003900000 */
[----:B------:R-:W3:Y:S02]  /*5f20*/  @!P0 SYNCS.PHASECHK.TRANS64 P0, [R5+URZ+0x30068], R2 ;  /* 0x03006802050085a7 */ /* 0x000ee4000800007f */
[----:B---3--:R-:W-:Y:S05]  /*5f30*/  @!P0 BRA `(.L_x_64) ;  /* 0xfffffffc00f08947 */ /* 0x008fea000383ffff */
[----:B------:R-:W-:Y:S05]  /*5f40*/  BRA `(.L_x_85) ;  /* 0xfffffff800807947 */ /* 0x000fea000383ffff */
.L_x_66:
[----:B------:R-:W-:Y:S01]  /*5f50*/  BSSY B0, `(.L_x_86) ;  /* 0x0000006000007945 */ /* 0x000fe20003800000 */
[----:B------:R-:W-:-:S07]  /*5f60*/  IMAD.MOV.U32 R15, RZ, RZ, -0x1 ;  /* 0xffffffffff0f7424 */ /* 0x000fce00078e00ff */
[----:B-123-5:R-:W-:Y:S05]  /*5f70*/  WARPSYNC.COLLECTIVE R15, `(.L_x_87) ;  /* 0x000000000f0c7348 */ /* 0x02efea0003c00000 */
[----:B------:R-:W-:Y:S02]  /*5f80*/  ELECT P6, UR62, PT ;  /* 0x00000000003e782f */ /* 0x000fe400038c0000 */
[----:B------:R-:W-:Y:S01]  /*5f90*/  MOV R14, UR62 ;  /* 0x0000003e000e7c02 */ /* 0x000fe20008000f00 */
[----:B-123-5:R-:W-:Y:S10]  /*5fa0*/  ENDCOLLECTIVE ;  /* 0x000000000000791b */ /* 0x02eff40003800000 */
.L_x_87:
[----:B------:R-:W-:Y:S05]  /*5fb0*/  BSYNC B0 ;  /* 0x0000000000007941 */ /* 0x000fea0003800000 */
.L_x_86:
[----:B------:R-:W-:Y:S05]  /*5fc0*/  BRA `(.L_x_88) ;  /* 0xfffffff800847947 */ /* 0x000fea000383ffff */
.L_x_89:
[----:B------:R-:W-:-:S00]  /*5fd0*/  BRA `(.L_x_89) ;  /* 0xfffffffc00fc7947 */ /* 0x000fc0000383ffff */
[----:B------:R-:W-:-:S00]  /*5fe0*/  NOP ;  /* 0x0000000000007918 */ /* 0x000fc00000000000 */
        /* <DEDUP_REMOVED lines=9> */
.L_x_90:


//--------------------- .nv.global.init           --------------------------
	.section	.nv.global.init,"aw",@progbits
.nv.global.init:
	.type		$str$23,@object
	.size		$str$23,($str$37 - $str$23)
$str$23:
        /*0000*/ 	.byte	0x6b, 0x5f, 0x74, 0x69, 0x6c, 0x65, 0x5f, 0x63, 0x6f, 0x75, 0x6e, 0x74, 0x20, 0x3e, 0x3d, 0x20
        /*0010*/ 	.byte	0x31, 0x00
	.type		$str$37,@object
	.size		$str$37,($str$38 - $str$37)
$str$37:
        /*0012*/ 	.byte	0x28, 0x61, 0x64, 0x64, 0x72, 0x65, 0x73, 0x73, 0x20, 0x26, 0x20, 0x6d, 0x61, 0x73, 0x6b, 0x29
        /*0022*/ 	.byte	0x20, 0x3d, 0x3d, 0x20, 0x30, 0x00
	.type		$str$38,@object
	.size		$str$38,($str$24 - $str$38)
$str$38:
        /*0028*/ 	.byte	0x2f, 0x74, 0x6d, 0x70, 0x2f, 0x63, 0x75, 0x74, 0x6c, 0x61, 0x73, 0x73, 0x5f, 0x73, 0x77, 0x65
        /*0038*/ 	.byte	0x65, 0x70, 0x5f, 0x73, 0x72, 0x63, 0x2f, 0x69, 0x6e, 0x63, 0x6c, 0x75, 0x64, 0x65, 0x2f, 0x63
        /*0048*/ 	.byte	0x75, 0x74, 0x65, 0x2f, 0x70, 0x6f, 0x69, 0x6e, 0x74, 0x65, 0x72, 0x5f, 0x66, 0x6c, 0x61, 0x67
        /*0058*/ 	.byte	0x67, 0x65, 0x64, 0x2e, 0x68, 0x70, 0x70, 0x00
	.type		$str$24,@object
	.size		$str$24,(__unnamed_2 - $str$24)
$str$24:
        /*0060*/ 	.byte	0x2f, 0x74, 0x6d, 0x70, 0x2f, 0x63, 0x75, 0x74, 0x6c, 0x61, 0x73, 0x73, 0x5f, 0x73, 0x77, 0x65
        /*0070*/ 	.byte	0x65, 0x70, 0x5f, 0x73, 0x72, 0x63, 0x2f, 0x69, 0x6e, 0x63, 0x6c, 0x75, 0x64, 0x65, 0x2f, 0x63
        /*0080*/ 	.byte	0x75, 0x74, 0x6c, 0x61, 0x73, 0x73, 0x2f, 0x67, 0x65, 0x6d, 0x6d, 0x2f, 0x63, 0x6f, 0x6c, 0x6c
        /*0090*/ 	.byte	0x65, 0x63, 0x74, 0x69, 0x76, 0x65, 0x2f, 0x73, 0x6d, 0x39, 0x30, 0x5f, 0x6d, 0x6d, 0x61, 0x5f
        /*00a0*/ 	.byte	0x74, 0x6d, 0x61, 0x5f, 0x67, 0x6d, 0x6d, 0x61, 0x5f, 0x73, 0x73, 0x5f, 0x77, 0x61, 0x72, 0x70
        /*00b0*/ 	.byte	0x73, 0x70, 0x65, 0x63, 0x69, 0x61, 0x6c, 0x69, 0x7a, 0x65, 0x64, 0x2e, 0x68, 0x70, 0x70, 0x00
	.type		__unnamed_2,@object
	.size		__unnamed_2,(__unnamed_1 - __unnamed_2)
__unnamed_2:
        /*00c0*/ 	.byte	0x61, 0x75, 0x74, 0x6f, 0x20, 0x63, 0x75, 0x74, 0x65, 0x3a, 0x3a, 0x61, 0x73, 0x5f, 0x70, 0x6f
        /* <DEDUP_REMOVED lines=27> */
        /*0280*/ 	.byte	0x3e, 0x3e, 0x5d, 0x00
	.type		__unnamed_1,@object
	.size		__unnamed_1,(.L_0 - __unnamed_1)
__unnamed_1:
        /* <DEDUP_REMOVED lines=179> */
        /*0db4*/ 	.byte	0x65, 0x3a, 0x3a, 0x69, 0x64, 0x65, 0x6e, 0x74, 0x69, 0x74, 0x79, 0x5d, 0x00
.L_0:


//--------------------- .nv.shared._ZN7cutlass13device_kernelINS_4gemm6kernel13GemmUniversalIN4cute5tupleIJiiiiEEENS1_10collective13CollectiveMmaINS1_34MainloopSm90TmaGmmaWarpSpecializedILi6ENS5_IJNS4_1CILi1EEESB_SB_EEENS1_24KernelTmaWarpSpecializedEEENS5_IJNSA_ILi64EEESF_NSA_ILi128EEEEEENS_6half_tENS5_IJlSB_lEEESI_SJ_NS4_8TiledMMAINS4_8MMA_AtomIJNS4_4SM904GMMA25MMA_64x64x16_F32F16F16_SSILNSN_5MajorE0ELSP_0ELNSN_7ScaleInE1ELSQ_1EEEEEENS4_6LayoutISC_NS5_IJNSA_ILi0EEESU_SU_EEEEENS5_IJNS4_10UnderscoreESX_SX_EEEEENS4_13SM90_TMA_LOADENS4_14ComposedLayoutINS4_7SwizzleILi3ELi4ELi3EEENS4_18smem_ptr_flag_bitsILi16EEENST_INS5_IJNSA_ILi8EEESF_EEENS5_IJSF_SB_EEEEEEEvNS4_8identityES10_S1A_vS1B_EENS_8epilogue10collective18CollectiveEpilogueINS1D_22Sm90TmaWarpSpecializedILi1ELi1ELi32ELb0ELb1EEEJSH_NS5_IJSF_SF_EEEvSJ_SI_SJ_NS1D_6fusion15FusionCallbacksIS1H_NS1J_21LinCombTopKSoftmaxColILi2ESI_fSI_fLNS_15FloatRoundStyleE2EEESH_S1I_JEEES10_S1A_NS4_17SM75_U32x4_LDSM_NENS4_14SM90_TMA_STOREES1A_NS4_17SM90_U32x4_STSM_NENS4_9Copy_AtomIJS1R_SI_EEEvEEEvvEEEEvNT_6ParamsE --------------------------
	.section	.nv.shared._ZN7cutlass13device_kernelINS_4gemm6kernel13GemmUniversalIN4cute5tupleIJiiiiEEENS1_10collective13CollectiveMmaINS1_34MainloopSm90TmaGmmaWarpSpecializedILi6ENS5_IJNS4_1CILi1EEESB_SB_EEENS1_24KernelTmaWarpSpecializedEEENS5_IJNSA_ILi64EEESF_NSA_ILi128EEEEEENS_6half_tENS5_IJlSB_lEEESI_SJ_NS4_8TiledMMAINS4_8MMA_AtomIJNS4_4SM904GMMA25MMA_64x64x16_F32F16F16_SSILNSN_5MajorE0ELSP_0ELNSN_7ScaleInE1ELSQ_1EEEEEENS4_6LayoutISC_NS5_IJNSA_ILi0EEESU_SU_EEEEENS5_IJNS4_10UnderscoreESX_SX_EEEEENS4_13SM90_TMA_LOADENS4_14ComposedLayoutINS4_7SwizzleILi3ELi4ELi3EEENS4_18smem_ptr_flag_bitsILi16EEENST_INS5_IJNSA_ILi8EEESF_EEENS5_IJSF_SB_EEEEEEEvNS4_8identityES10_S1A_vS1B_EENS_8epilogue10collective18CollectiveEpilogueINS1D_22Sm90TmaWarpSpecializedILi1ELi1ELi32ELb0ELb1EEEJSH_NS5_IJSF_SF_EEEvSJ_SI_SJ_NS1D_6fusion15FusionCallbacksIS1H_NS1J_21LinCombTopKSoftmaxColILi2ESI_fSI_fLNS_15FloatRoundStyleE2EEESH_S1I_JEEES10_S1A_NS4_17SM75_U32x4_LDSM_NENS4_14SM90_TMA_STOREES1A_NS4_17SM90_U32x4_STSM_NENS4_9Copy_AtomIJS1R_SI_EEEvEEEvvEEEEvNT_6ParamsE,"aw",@nobits
	.sectionflags	@""
	.align	16
	.zero		1024


//--------------------- .nv.shared.reserved.0     --------------------------
	.section	.nv.shared.reserved.0,"aw",@nobits
	.weak		__nv_reservedSMEM_offset_0_alias
	.size		__nv_reservedSMEM_offset_0_alias, 0, 0
	.other		__nv_reservedSMEM_offset_0_alias,@"STO_CUDA_RESERVED_SHARED STV_DEFAULT"
__nv_reservedSMEM_offset_0_alias:
	.zero		0


//--------------------- .nv.global                --------------------------
	.section	.nv.global,"aw",@nobits
.nv.global:
	.type		_ZN34_INTERNAL_71aa2ee4_4_k_cu_stride_A4cute1_E,@object
	.size		_ZN34_INTERNAL_71aa2ee4_4_k_cu_stride_A4cute1_E,(_ZN34_INTERNAL_71aa2ee4_4_k_cu_stride_A4cuda3std3__45__cpo6cbeginE - _ZN34_INTERNAL_71aa2ee4_4_k_cu_stride_A4cute1_E)
_ZN34_INTERNAL_71aa2ee4_4_k_cu_stride_A4cute1_E:
	.zero		1
	.type		_ZN34_INTERNAL_71aa2ee4_4_k_cu_stride_A4cuda3std3__45__cpo6cbeginE,@object
	.size		_ZN34_INTERNAL_71aa2ee4_4_k_cu_stride_A4cuda3std3__45__cpo6cbeginE,(_ZN34_INTERNAL_71aa2ee4_4_k_cu_stride_A4cuda3std3__48in_placeE - _ZN34_INTERNAL_71aa2ee4_4_k_cu_stride_A4cuda3std3__45__cpo6cbeginE)
_ZN34_INTERNAL_71aa2ee4_4_k_cu_stride_A4cuda3std3__45__cpo6cbeginE:
	.zero		1
	.type		_ZN34_INTERNAL_71aa2ee4_4_k_cu_stride_A4cuda3std3__48in_placeE,@object
	.size		_ZN34_INTERNAL_71aa2ee4_4_k_cu_stride_A4cuda3std3__48in_placeE,(_ZN34_INTERNAL_71aa2ee4_4_k_cu_stride_A4cuda3std6ranges3__45__cpo9iter_moveE - _ZN34_INTERNAL_71aa2ee4_4_k_cu_stride_A4cuda3std3__48in_placeE)
_ZN34_INTERNAL_71aa2ee4_4_k_cu_stride_A4cuda3std3__48in_placeE:
	.zero		1
	.type		_ZN34_INTERNAL_71aa2ee4_4_k_cu_stride_A4cuda3std6ranges3__45__cpo9iter_moveE,@object
	.size		_ZN34_INTERNAL_71aa2ee4_4_k_cu_stride_A4cuda3std6ranges3__45__cpo9iter_moveE,(_ZN34_INTERNAL_71aa2ee4_4_k_cu_stride_A4cuda3std3__45__cpo5beginE - _ZN34_INTERNAL_71aa2ee4_4_k_cu_stride_A4cuda3std6ranges3__45__cpo9iter_moveE)
_ZN34_INTERNAL_71aa2ee4_4_k_cu_stride_A4cuda3std6ranges3__45__cpo9iter_moveE:
	.zero		1
	.type		_ZN34_INTERNAL_71aa2ee4_4_k_cu_stride_A4cuda3std3__45__cpo5beginE,@object
	.size		_ZN34_INTERNAL_71aa2ee4_4_k_cu_stride_A4cuda3std3__45__cpo5beginE,(_ZN34_INTERNAL_71aa2ee4_4_k_cu_stride_A4cuda3std3__436_GLOBAL__N__71aa2ee4_4_k_cu_stride_A6ignoreE - _ZN34_INTERNAL_71aa2ee4_4_k_cu_stride_A4cuda3std3__45__cpo5beginE)
_ZN34_INTERNAL_71aa2ee4_4_k_cu_stride_A4cuda3std3__45__cpo5beginE:
	.zero		1
	.type		_ZN34_INTERNAL_71aa2ee4_4_k_cu_stride_A4cuda3std3__436_GLOBAL__N__71aa2ee4_4_k_cu_stride_A6ignoreE,@object
	.size		_ZN34_INTERNAL_71aa2ee4_4_k_cu_stride_A4cuda3std3__436_GLOBAL__N__71aa2ee4_4_k_cu_stride_A6ignoreE,(_ZN34_INTERNAL_71aa2ee4_4_k_cu_stride_A4cute7productE - _ZN34_INTERNAL_71aa2ee4_4_k_cu_stride_A4cuda3std3__436_GLOBAL__N__71aa2ee4_4_k_cu_stride_A6ignoreE)
_ZN34_INTERNAL_71aa2ee4_4_k_cu_stride_A4cuda3std3__436_GLOBAL__N__71aa2ee4_4_k_cu_stride_A6ignoreE:
	.zero		1
	.type		_ZN34_INTERNAL_71aa2ee4_4_k_cu_stride_A4cute7productE,@object
	.size		_ZN34_INTERNAL_71aa2ee4_4_k_cu_stride_A4cute7productE,(_ZN34_INTERNAL_71aa2ee4_4_k_cu_stride_A4cuda3std3__45__cpo3endE - _ZN34_INTERNAL_71aa2ee4_4_k_cu_stride_A4cute7productE)
_ZN34_INTERNAL_71aa2ee4_4_k_cu_stride_A4cute7productE:
	.zero		1
	.type		_ZN34_INTERNAL_71aa2ee4_4_k_cu_stride_A4cuda3std3__45__cpo3endE,@object
	.size		_ZN34_INTERNAL_71aa2ee4_4_k_cu_stride_A4cuda3std3__45__cpo3endE,(_ZN34_INTERNAL_71aa2ee4_4_k_cu_stride_A4cuda3std3__419piecewise_constructE - _ZN34_INTERNAL_71aa2ee4_4_k_cu_stride_A4cuda3std3__45__cpo3endE)
_ZN34_INTERNAL_71aa2ee4_4_k_cu_stride_A4cuda3std3__45__cpo3endE:
	.zero		1
	.type		_ZN34_INTERNAL_71aa2ee4_4_k_cu_stride_A4cuda3std3__419piecewise_constructE,@object
	.size		_ZN34_INTERNAL_71aa2ee4_4_k_cu_stride_A4cuda3std3__419piecewise_constructE,(_ZN34_INTERNAL_71aa2ee4_4_k_cu_stride_A4cuda3std3__45__cpo4cendE - _ZN34_INTERNAL_71aa2ee4_4_k_cu_stride_A4cuda3std3__419piecewise_constructE)
_ZN34_INTERNAL_71aa2ee4_4_k_cu_stride_A4cuda3std3__419piecewise_constructE:
	.zero		1
	.type		_ZN34_INTERNAL_71aa2ee4_4_k_cu_stride_A4cuda3std3__45__cpo4cendE,@object
	.size		_ZN34_INTERNAL_71aa2ee4_4_k_cu_stride_A4cuda3std3__45__cpo4cendE,(_ZN34_INTERNAL_71aa2ee4_4_k_cu_stride_A4cuda3std6ranges3__45__cpo4swapE - _ZN34_INTERNAL_71aa2ee4_4_k_cu_stride_A4cuda3std3__45__cpo4cendE)
_ZN34_INTERNAL_71aa2ee4_4_k_cu_stride_A4cuda3std3__45__cpo4cendE:
	.zero		1
	.type		_ZN34_INTERNAL_71aa2ee4_4_k_cu_stride_A4cuda3std6ranges3__45__cpo4swapE,@object
	.size		_ZN34_INTERNAL_71aa2ee4_4_k_cu_stride_A4cuda3std6ranges3__45__cpo4swapE,(.L_9 - _ZN34_INTERNAL_71aa2ee4_4_k_cu_stride_A4cuda3std6ranges3__45__cpo4swapE)
_ZN34_INTERNAL_71aa2ee4_4_k_cu_stride_A4cuda3std6ranges3__45__cpo4swapE:
	.zero		1
.L_9:


//--------------------- .nv.constant0._ZN7cutlass13device_kernelINS_4gemm6kernel13GemmUniversalIN4cute5tupleIJiiiiEEENS1_10collective13CollectiveMmaINS1_34MainloopSm90TmaGmmaWarpSpecializedILi6ENS5_IJNS4_1CILi1EEESB_SB_EEENS1_24KernelTmaWarpSpecializedEEENS5_IJNSA_ILi64EEESF_NSA_ILi128EEEEEENS_6half_tENS5_IJlSB_lEEESI_SJ_NS4_8TiledMMAINS4_8MMA_AtomIJNS4_4SM904GMMA25MMA_64x64x16_F32F16F16_SSILNSN_5MajorE0ELSP_0ELNSN_7ScaleInE1ELSQ_1EEEEEENS4_6LayoutISC_NS5_IJNSA_ILi0EEESU_SU_EEEEENS5_IJNS4_10UnderscoreESX_SX_EEEEENS4_13SM90_TMA_LOADENS4_14ComposedLayoutINS4_7SwizzleILi3ELi4ELi3EEENS4_18smem_ptr_flag_bitsILi16EEENST_INS5_IJNSA_ILi8EEESF_EEENS5_IJSF_SB_EEEEEEEvNS4_8identityES10_S1A_vS1B_EENS_8epilogue10collective18CollectiveEpilogueINS1D_22Sm90TmaWarpSpecializedILi1ELi1ELi32ELb0ELb1EEEJSH_NS5_IJSF_SF_EEEvSJ_SI_SJ_NS1D_6fusion15FusionCallbacksIS1H_NS1J_21LinCombTopKSoftmaxColILi2ESI_fSI_fLNS_15FloatRoundStyleE2EEESH_S1I_JEEES10_S1A_NS4_17SM75_U32x4_LDSM_NENS4_14SM90_TMA_STOREES1A_NS4_17SM90_U32x4_STSM_NENS4_9Copy_AtomIJS1R_SI_EEEvEEEvvEEEEvNT_6ParamsE --------------------------
	.section	.nv.constant0._ZN7cutlass13device_kernelINS_4gemm6kernel13GemmUniversalIN4cute5tupleIJiiiiEEENS1_10collective13CollectiveMmaINS1_34MainloopSm90TmaGmmaWarpSpecializedILi6ENS5_IJNS4_1CILi1EEESB_SB_EEENS1_24KernelTmaWarpSpecializedEEENS5_IJNSA_ILi64EEESF_NSA_ILi128EEEEEENS_6half_tENS5_IJlSB_lEEESI_SJ_NS4_8TiledMMAINS4_8MMA_AtomIJNS4_4SM904GMMA25MMA_64x64x16_F32F16F16_SSILNSN_5MajorE0ELSP_0ELNSN_7ScaleInE1ELSQ_1EEEEEENS4_6LayoutISC_NS5_IJNSA_ILi0EEESU_SU_EEEEENS5_IJNS4_10UnderscoreESX_SX_EEEEENS4_13SM90_TMA_LOADENS4_14ComposedLayoutINS4_7SwizzleILi3ELi4ELi3EEENS4_18smem_ptr_flag_bitsILi16EEENST_INS5_IJNSA_ILi8EEESF_EEENS5_IJSF_SB_EEEEEEEvNS4_8identityES10_S1A_vS1B_EENS_8epilogue10collective18CollectiveEpilogueINS1D_22Sm90TmaWarpSpecializedILi1ELi1ELi32ELb0ELb1EEEJSH_NS5_IJSF_SF_EEEvSJ_SI_SJ_NS1D_6fusion15FusionCallbacksIS1H_NS1J_21LinCombTopKSoftmaxColILi2ESI_fSI_fLNS_15FloatRoundStyleE2EEESH_S1I_JEEES10_S1A_NS4_17SM75_U32x4_LDSM_NENS4_14SM90_TMA_STOREES1A_NS4_17SM90_U32x4_STSM_NENS4_9Copy_AtomIJS1R_SI_EEEvEEEvvEEEEvNT_6ParamsE,"a",@progbits
	.sectionflags	@""
	.align	4
.nv.constant0._ZN7cutlass13device_kernelINS_4gemm6kernel13GemmUniversalIN4cute5tupleIJiiiiEEENS1_10collective13CollectiveMmaINS1_34MainloopSm90TmaGmmaWarpSpecializedILi6ENS5_IJNS4_1CILi1EEESB_SB_EEENS1_24KernelTmaWarpSpecializedEEENS5_IJNSA_ILi64EEESF_NSA_ILi128EEEEEENS_6half_tENS5_IJlSB_lEEESI_SJ_NS4_8TiledMMAINS4_8MMA_AtomIJNS4_4SM904GMMA25MMA_64x64x16_F32F16F16_SSILNSN_5MajorE0ELSP_0ELNSN_7ScaleInE1ELSQ_1EEEEEENS4_6LayoutISC_NS5_IJNSA_ILi0EEESU_SU_EEEEENS5_IJNS4_10UnderscoreESX_SX_EEEEENS4_13SM90_TMA_LOADENS4_14ComposedLayoutINS4_7SwizzleILi3ELi4ELi3EEENS4_18smem_ptr_flag_bitsILi16EEENST_INS5_IJNSA_ILi8EEESF_EEENS5_IJSF_SB_EEEEEEEvNS4_8identityES10_S1A_vS1B_EENS_8epilogue10collective18CollectiveEpilogueINS1D_22Sm90TmaWarpSpecializedILi1ELi1ELi32ELb0ELb1EEEJSH_NS5_IJSF_SF_EEEvSJ_SI_SJ_NS1D_6fusion15FusionCallbacksIS1H_NS1J_21LinCombTopKSoftmaxColILi2ESI_fSI_fLNS_15FloatRoundStyleE2EEESH_S1I_JEEES10_S1A_NS4_17SM75_U32x4_LDSM_NENS4_14SM90_TMA_STOREES1A_NS4_17SM90_U32x4_STSM_NENS4_9Copy_AtomIJS1R_SI_EEEvEEEvvEEEEvNT_6ParamsE:
	.zero		2176


//--------------------- SYMBOLS --------------------------

	.type		.nv.reservedSmem.offset0,@object
	.size		.nv.reservedSmem.offset0,0x4
	.type		__assertfail,@function
